def gluon_wgmma(
    a_ptr,
    b_ptr,
    c_ptr,
    M,
    N,
    K,
    stride_am,
    stride_bk,
    stride_cm,
    BLOCK_M: gl.constexpr,
    BLOCK_N: gl.constexpr,
    BLOCK_K: gl.constexpr,
    DTYPE: gl.constexpr,
    A_LAYOUT: gl.constexpr,
    B_LAYOUT: gl.constexpr,
    C_LAYOUT: gl.constexpr,
    B_SHAPE: gl.constexpr,
    TRANS_B: gl.constexpr,
    NUM_BUFFERS: gl.constexpr,
    NUM_WARPS: gl.constexpr,
):
    a_desc = tma.make_tensor_descriptor(
        a_ptr, [M, K], [stride_am, 1], [BLOCK_M, BLOCK_K], A_LAYOUT
    )
    b_desc = tma.make_tensor_descriptor(
        b_ptr,
        [N, K] if TRANS_B else [K, N],
        [stride_bk, 1],
        B_SHAPE,
        B_LAYOUT,
    )
    c_desc = tma.make_tensor_descriptor(
        c_ptr, [M, N], [stride_cm, 1], [BLOCK_M, BLOCK_N], C_LAYOUT
    )

    a_bufs = gl.allocate_shared_memory(
        DTYPE, [NUM_BUFFERS, BLOCK_M, BLOCK_K], A_LAYOUT
    )
    b_bufs = gl.allocate_shared_memory(DTYPE, [NUM_BUFFERS] + B_SHAPE, B_LAYOUT)

    pid_m = gl.program_id(0)
    pid_n = gl.program_id(1)
    off_m = pid_m * BLOCK_M
    off_n = pid_n * BLOCK_N

    mma_layout: gl.constexpr = pick_wgmma_layout(DTYPE, BLOCK_M, BLOCK_N, NUM_WARPS)
    acc = warpgroup_mma_init(
        gl.zeros((BLOCK_M, BLOCK_N), dtype=gl.float32, layout=mma_layout)
    )

    bars = gl.allocate_shared_memory(
        gl.int64, [NUM_BUFFERS, 1], mbarrier.MBarrierLayout()
    )
    for i in gl.static_range(NUM_BUFFERS):
        mbarrier.init(bars.index(i), count=1)
    idx = 0
    phase = 0

    for k in range(0, K, BLOCK_K):
        a = a_bufs.index(idx)
        b = b_bufs.index(idx)
        bar = bars.index(idx)
        mbarrier.expect(bar, a_desc.block_type.nbytes + b_desc.block_type.nbytes)
        tma.async_copy_global_to_shared(a_desc, [off_m, k], bar, a)
        tma.async_copy_global_to_shared(
            b_desc, [off_n, k] if TRANS_B else [k, off_n], bar, b
        )
        mbarrier.wait(bar, phase=phase)

        if TRANS_B:
            b = b.permute((1, 0))
        acc = warpgroup_mma_wait(num_outstanding=0, deps=(acc,))
        acc = warpgroup_mma(a, b, acc, is_async=True)

        idx += 1
        if idx == NUM_BUFFERS:
            idx = 0
            phase ^= 1

    acc = warpgroup_mma_wait(num_outstanding=0, deps=(acc,))
    for i in gl.static_range(NUM_BUFFERS):
        mbarrier.invalidate(bars.index(i))

    c_smem = gl.allocate_shared_memory(DTYPE, [BLOCK_M, BLOCK_N], C_LAYOUT)
    c_smem.store(acc.to(DTYPE))
    fence_async_shared()
    tma.async_copy_shared_to_global(c_desc, [off_m, off_n], c_smem)
    tma.store_wait(pendings=0)

# config = {"BLOCK_K": 64, "BLOCK_M": 256, "BLOCK_N": 256, "arch": "sm_90", "dtype": "fp16", "num_buffers": 2, "num_warps": 4, "trans_b": 1}
# arch = sm_90


// ===== COMPILED SASS (sm_90a) =====

	.target	sm_90a

	.elftype	@"ET_EXEC"


//--------------------- .note.nv.tkinfo           --------------------------
	.section	.note.nv.tkinfo,"",@"SHT_NOTE"
	.sectionflags	@"SHF_NOTE_NV_TKINFO"
	.tkinfo
        /*0018*/ 	.word	0x00000002
        /*0030*/ 	.string	""
        /*0030*/ 	.string	"ptxas"
        /*0030*/ 	.string	"Cuda compilation tools, release 13.0, V13.0.88"
        /*0030*/ 	.string	"Build cuda_13.0.r13.0/compiler.36424714_0"
        /*0030*/ 	.string	"-v  -suppress-debug-info  -lineinfo  -arch sm_90a "



//--------------------- .note.nv.cuinfo           --------------------------
	.section	.note.nv.cuinfo,"",@"SHT_NOTE"
	.sectionflags	@"SHF_NOTE_NV_CUINFO"
        /*0018*/ 	.short	0x0002
        /*001a*/ 	.short	0x005a
        /*001c*/ 	.short	0x0082
	.zero		2


//--------------------- .nv.info                  --------------------------
	.section	.nv.info,"",@"SHT_CUDA_INFO"
	.align	4


	//----- nvinfo : EIATTR_REGCOUNT
	.align		4
        /*0000*/ 	.byte	0x04, 0x2f
        /*0002*/ 	.short	(.L_1 - .L_0)
	.align		4
.L_0:
        /*0004*/ 	.word	index@(gluon_wgmma)
        /*0008*/ 	.word	0x000000ff


	//----- nvinfo : EIATTR_FRAME_SIZE
	.align		4
.L_1:
        /*000c*/ 	.byte	0x04, 0x11
        /*000e*/ 	.short	(.L_3 - .L_2)
	.align		4
.L_2:
        /*0010*/ 	.word	index@(gluon_wgmma)
        /*0014*/ 	.word	0x00000ad0


	//----- nvinfo : EIATTR_MIN_STACK_SIZE
	.align		4
.L_3:
        /*0018*/ 	.byte	0x04, 0x12
        /*001a*/ 	.short	(.L_5 - .L_4)
	.align		4
.L_4:
        /*001c*/ 	.word	index@(gluon_wgmma)
        /*0020*/ 	.word	0x00000ad0
.L_5:


//--------------------- .nv.compat                --------------------------
	.section	.nv.compat,"",@"SHT_CUDA_COMPAT_INFO"
	.align	4
        /*0000*/ 	.byte	0x02, 0x09, 0x01, 0x00, 0x02, 0x02, 0x04, 0x00, 0x02, 0x05, 0x05, 0x00, 0x03, 0x07, 0x01, 0x01
        /*0010*/ 	.byte	0x02, 0x03, 0x03, 0x00, 0x02, 0x06, 0x01, 0x00, 0x04, 0x0b, 0x08, 0x00, 0x00, 0x00, 0x00, 0x00
        /*0020*/ 	.byte	0x00, 0x00, 0x00, 0x00


//--------------------- .nv.info.gluon_wgmma      --------------------------
	.section	.nv.info.gluon_wgmma,"",@"SHT_CUDA_INFO"
	.sectionflags	@""
	.align	4


	//----- nvinfo : EIATTR_CUDA_API_VERSION
	.align		4
        /*0000*/ 	.byte	0x04, 0x37
        /*0002*/ 	.short	(.L_7 - .L_6)
.L_6:
        /*0004*/ 	.word	0x00000082


	//----- nvinfo : EIATTR_KPARAM_INFO
	.align		4
.L_7:
        /*0008*/ 	.byte	0x04, 0x17
        /*000a*/ 	.short	(.L_9 - .L_8)
.L_8:
        /*000c*/ 	.word	0x00000000
        /*0010*/ 	.short	0x000a
        /*0012*/ 	.short	0x0048
        /*0014*/ 	.byte	0x00, 0xf4, 0x21, 0x00


	//----- nvinfo : EIATTR_KPARAM_INFO
	.align		4
.L_9:
        /*0018*/ 	.byte	0x04, 0x17
        /*001a*/ 	.short	(.L_11 - .L_10)
.L_10:
        /*001c*/ 	.word	0x00000000
        /*0020*/ 	.short	0x0009
        /*0022*/ 	.short	0x0040
        /*0024*/ 	.byte	0x00, 0xf4, 0x21, 0x00


	//----- nvinfo : EIATTR_KPARAM_INFO
	.align		4
.L_11:
        /*0028*/ 	.byte	0x04, 0x17
        /*002a*/ 	.short	(.L_13 - .L_12)
.L_12:
        /*002c*/ 	.word	0x00000000
        /*0030*/ 	.short	0x0008
        /*0032*/ 	.short	0x0038
        /*0034*/ 	.byte	0x00, 0xf0, 0x21, 0x00


	//----- nvinfo : EIATTR_KPARAM_INFO
	.align		4
.L_13:
        /*0038*/ 	.byte	0x04, 0x17
        /*003a*/ 	.short	(.L_15 - .L_14)
.L_14:
        /*003c*/ 	.word	0x00000000
        /*0040*/ 	.short	0x0007
        /*0042*/ 	.short	0x0030
        /*0044*/ 	.byte	0x00, 0xf0, 0x21, 0x00


	//----- nvinfo : EIATTR_KPARAM_INFO
	.align		4
.L_15:
        /*0048*/ 	.byte	0x04, 0x17
        /*004a*/ 	.short	(.L_17 - .L_16)
.L_16:
        /*004c*/ 	.word	0x00000000
        /*0050*/ 	.short	0x0006
        /*0052*/ 	.short	0x0028
        /*0054*/ 	.byte	0x00, 0xf0, 0x21, 0x00


	//----- nvinfo : EIATTR_KPARAM_INFO
	.align		4
.L_17:
        /*0058*/ 	.byte	0x04, 0x17
        /*005a*/ 	.short	(.L_19 - .L_18)
.L_18:
        /*005c*/ 	.word	0x00000000
        /*0060*/ 	.short	0x0005
        /*0062*/ 	.short	0x0020
        /*0064*/ 	.byte	0x00, 0xf0, 0x11, 0x00


	//----- nvinfo : EIATTR_KPARAM_INFO
	.align		4
.L_19:
        /*0068*/ 	.byte	0x04, 0x17
        /*006a*/ 	.short	(.L_21 - .L_20)
.L_20:
        /*006c*/ 	.word	0x00000000
        /*0070*/ 	.short	0x0004
        /*0072*/ 	.short	0x001c
        /*0074*/ 	.byte	0x00, 0xf0, 0x11, 0x00


	//----- nvinfo : EIATTR_KPARAM_INFO
	.align		4
.L_21:
        /*0078*/ 	.byte	0x04, 0x17
        /*007a*/ 	.short	(.L_23 - .L_22)
.L_22:
        /*007c*/ 	.word	0x00000000
        /*0080*/ 	.short	0x0003
        /*0082*/ 	.short	0x0018
        /*0084*/ 	.byte	0x00, 0xf0, 0x11, 0x00


	//----- nvinfo : EIATTR_KPARAM_INFO
	.align		4
.L_23:
        /*0088*/ 	.byte	0x04, 0x17
        /*008a*/ 	.short	(.L_25 - .L_24)
.L_24:
        /*008c*/ 	.word	0x00000000
        /*0090*/ 	.short	0x0002
        /*0092*/ 	.short	0x0010
        /*0094*/ 	.byte	0x00, 0xf4, 0x21, 0x00


	//----- nvinfo : EIATTR_KPARAM_INFO
	.align		4
.L_25:
        /*0098*/ 	.byte	0x04, 0x17
        /*009a*/ 	.short	(.L_27 - .L_26)
.L_26:
        /*009c*/ 	.word	0x00000000
        /*00a0*/ 	.short	0x0001
        /*00a2*/ 	.short	0x0008
        /*00a4*/ 	.byte	0x00, 0xf4, 0x21, 0x00


	//----- nvinfo : EIATTR_KPARAM_INFO
	.align		4
.L_27:
        /*00a8*/ 	.byte	0x04, 0x17
        /*00aa*/ 	.short	(.L_29 - .L_28)
.L_28:
        /*00ac*/ 	.word	0x00000000
        /*00b0*/ 	.short	0x0000
        /*00b2*/ 	.short	0x0000
        /*00b4*/ 	.byte	0x00, 0xf4, 0x21, 0x00


	//----- nvinfo : EIATTR_SPARSE_MMA_MASK
	.align		4
.L_29:
        /*00b8*/ 	.byte	0x03, 0x50
        /*00ba*/ 	.short	0x0000


	//----- nvinfo : EIATTR_MAXREG_COUNT
	.align		4
        /*00bc*/ 	.byte	0x03, 0x1b
        /*00be*/ 	.short	0x00ff


	//----- nvinfo : EIATTR_NUM_BARRIERS
	.align		4
        /*00c0*/ 	.byte	0x02, 0x4c
        /*00c2*/ 	.byte	0x01
	.zero		1


	//----- nvinfo : EIATTR_ANNOTATIONS
	.align		4
        /*00c4*/ 	.byte	0x04, 0x55
        /*00c6*/ 	.short	(.L_31 - .L_30)


	//   ....[0]....
.L_30:
        /*00c8*/ 	.word	0x00000001
        /*00cc*/ 	.byte	0x70, 0x11, 0x00, 0x00, 0x01, 0x00, 0x00, 0x00, 0xb0, 0x11, 0x00, 0x00, 0x01, 0x00, 0x00, 0x00
        /* <DEDUP_REMOVED lines=1040> */
        /*41dc*/ 	.byte	0x40, 0xbb, 0x00, 0x00, 0x01, 0x00, 0x00, 0x00, 0x50, 0xbb, 0x00, 0x00


	//----- nvinfo : EIATTR_MERCURY_ISA_VERSION
	.align		4
.L_31:
        /*41e8*/ 	.byte	0x03, 0x5f
        /*41ea*/ 	.short	0x0101


	//----- nvinfo : EIATTR_INT_WARP_WIDE_INSTR_OFFSETS
	.align		4
        /*41ec*/ 	.byte	0x04, 0x31
        /*41ee*/ 	.short	(.L_33 - .L_32)


	//   ....[0]....
.L_32:
        /*41f0*/ 	.word	0x00002dd0


	//   ....[1]....
        /*41f4*/ 	.word	0x00002df0


	//   ....[2]....
        /*41f8*/ 	.word	0x00002ea0


	//   ....[3]....
        /*41fc*/ 	.word	0x00004cc0


	//   ....[4]....
        /*4200*/ 	.word	0x00004cd0


	//   ....[5]....
        /*4204*/ 	.word	0x00004d50


	//   ....[6]....
        /*4208*/ 	.word	0x00004d60


	//----- nvinfo : EIATTR_COOP_GROUP_MASK_REGIDS
	.align		4
.L_33:
        /*420c*/ 	.byte	0x04, 0x29
        /*420e*/ 	.short	(.L_35 - .L_34)


	//   ....[0]....
.L_34:
        /*4210*/ 	.word	0xffffffff


	//   ....[1]....
        /*4214*/ 	.word	0xffffffff


	//   ....[2]....
        /*4218*/ 	.word	0xffffffff


	//----- nvinfo : EIATTR_COOP_GROUP_INSTR_OFFSETS
	.align		4
.L_35:
        /*421c*/ 	.byte	0x04, 0x28
        /*421e*/ 	.short	(.L_37 - .L_36)


	//   ....[0]....
.L_36:
        /*4220*/ 	.word	0x00000170


	//   ....[1]....
        /*4224*/ 	.word	0x00000710


	//   ....[2]....
        /*4228*/ 	.word	0x00000d00


	//----- nvinfo : EIATTR_MBARRIER_INSTR_OFFSETS
	.align		4
.L_37:
        /*422c*/ 	.byte	0x04, 0x39
        /*422e*/ 	.short	(.L_39 - .L_38)


	//   ....[0]....
.L_38:
        /*4230*/ 	.word	0x00002f40
        /*4234*/ 	.word	0x000000ff
        /*4238*/ 	.word	0x00020000
        /*423c*/ 	.short	0x0100
        /*423e*/ 	.byte	0x2a
	.zero		1


	//   ....[1]....
        /*4240*/ 	.word	0x00002fb0
        /*4244*/ 	.word	0x000000ff
        /*4248*/ 	.word	0x00020008
        /*424c*/ 	.short	0x0100
        /*424e*/ 	.byte	0x2a
	.zero		1


	//   ....[2]....
        /*4250*/ 	.word	0x00004e10
        /*4254*/ 	.word	0x000000ff
        /*4258*/ 	.word	0x00020000
        /*425c*/ 	.short	0x010a
        /*425e*/ 	.byte	0x18
	.zero		1


	//   ....[3]....
        /*4260*/ 	.word	0x00008a20
        /*4264*/ 	.word	0x000000ff
        /*4268*/ 	.word	0x00020000
        /*426c*/ 	.short	0x0108
        /*426e*/ 	.byte	0x2a
	.zero		1


	//   ....[4]....
        /*4270*/ 	.word	0x00008a80
        /*4274*/ 	.word	0x000000ff
        /*4278*/ 	.word	0x00020008
        /*427c*/ 	.short	0x0108
        /*427e*/ 	.byte	0x2a
	.zero		1


	//   ....[5]....
        /*4280*/ 	.word	0x0000c080
        /*4284*/ 	.word	0x000000ff
        /*4288*/ 	.word	0x00020000
        /*428c*/ 	.short	0x010a
        /*428e*/ 	.byte	0x18
	.zero		1


	//----- nvinfo : EIATTR_NUM_MBARRIERS
	.align		4
.L_39:
        /*4290*/ 	.byte	0x03, 0x38
        /*4292*/ 	.short	0x0002


	//----- nvinfo : EIATTR_EXIT_INSTR_OFFSETS
	.align		4
        /*4294*/ 	.byte	0x04, 0x1c
        /*4296*/ 	.short	(.L_41 - .L_40)


	//   ....[0]....
.L_40:
        /*4298*/ 	.word	0x0000c070


	//----- nvinfo : EIATTR_REQNTID
	.align		4
.L_41:
        /*429c*/ 	.byte	0x04, 0x10
        /*429e*/ 	.short	(.L_43 - .L_42)
.L_42:
        /*42a0*/ 	.word	0x00000080
        /*42a4*/ 	.word	0x00000001
        /*42a8*/ 	.word	0x00000001


	//----- nvinfo : EIATTR_CRS_STACK_SIZE
	.align		4
.L_43:
        /*42ac*/ 	.byte	0x04, 0x1e
        /*42ae*/ 	.short	(.L_45 - .L_44)
.L_44:
        /*42b0*/ 	.word	0x00000000


	//----- nvinfo : EIATTR_CBANK_PARAM_SIZE
	.align		4
.L_45:
        /*42b4*/ 	.byte	0x03, 0x19
        /*42b6*/ 	.short	0x0050


	//----- nvinfo : EIATTR_PARAM_CBANK
	.align		4
        /*42b8*/ 	.byte	0x04, 0x0a
        /*42ba*/ 	.short	(.L_47 - .L_46)
	.align		4
.L_46:
        /*42bc*/ 	.word	index@(.nv.constant0.gluon_wgmma)
        /*42c0*/ 	.short	0x0210
        /*42c2*/ 	.short	0x0050


	//----- nvinfo : EIATTR_SW_WAR
	.align		4
.L_47:
        /*42c4*/ 	.byte	0x04, 0x36
        /*42c6*/ 	.short	(.L_49 - .L_48)
.L_48:
        /*42c8*/ 	.word	0x00000008
.L_49:


//--------------------- .nv.callgraph             --------------------------
	.section	.nv.callgraph,"",@"SHT_CUDA_CALLGRAPH"
	.align	4
	.sectionentsize	8
	.align		4
        /*0000*/ 	.word	0x00000000
	.align		4
        /*0004*/ 	.word	0xffffffff
	.align		4
        /*0008*/ 	.word	0x00000000
	.align		4
        /*000c*/ 	.word	0xfffffffe
	.align		4
        /*0010*/ 	.word	0x00000000
	.align		4
        /*0014*/ 	.word	0xfffffffd
	.align		4
        /*0018*/ 	.word	0x00000000
	.align		4
        /*001c*/ 	.word	0xfffffffc


//--------------------- .text.gluon_wgmma         --------------------------
	.section	.text.gluon_wgmma,"ax",@progbits
	.align	128
        .global         gluon_wgmma
        .type           gluon_wgmma,@function
        .size           gluon_wgmma,(.L_x_52 - gluon_wgmma)
        .other          gluon_wgmma,@"STO_CUDA_ENTRY STV_DEFAULT"
gluon_wgmma:
.text.gluon_wgmma:
[----:B------:R-:W1:Y:S01]  /*0000*/  LDC R1, c[0x0][0x28] ;  /* 0x00000a00ff017b82 */ /* 0x000e620000000800 */
[----:B------:R-:W2:Y:S07]  /*0010*/  S2R R252, SR_TID.X ;  /* 0x0000000000fc7919 */ /* 0x000eae0000002100 */
[----:B------:R-:W3:Y:S01]  /*0020*/  S2UR UR5, SR_CgaCtaId ;  /* 0x00000000000579c3 */ /* 0x000ee20000008800 */
[----:B------:R-:W-:Y:S01]  /*0030*/  UMOV UR42, 0x400 ;  /* 0x00000400002a7882 */ /* 0x000fe20000000000 */
[----:B------:R-:W-:Y:S01]  /*0040*/  ULDC UR7, c[0x0][0xc] ;  /* 0x0000030000077ab9 */ /* 0x000fe20000000800 */
[----:B------:R-:W-:Y:S01]  /*0050*/  ULDC UR8, c[0x0][0x10] ;  /* 0x0000040000087ab9 */ /* 0x000fe20000000800 */
[----:B------:R-:W-:Y:S01]  /*0060*/  ULDC.64 UR12, c[0x0][0x250] ;  /* 0x00009400000c7ab9 */ /* 0x000fe20000000a00 */
[----:B------:R-:W-:Y:S01]  /*0070*/  UMOV UR41, URZ ;  /* 0x0000003f00297c82 */ /* 0x000fe20008000000 */
[----:B------:R-:W-:Y:S01]  /*0080*/  BSSY B0, `(.L_x_0) ;  /* 0x000001e000007945 */ /* 0x000fe20003800000 */
[----:B-1----:R-:W-:Y:S01]  /*0090*/  VIADD R1, R1, 0xfffff530 ;  /* 0xfffff53001017836 */ /* 0x002fe20000000000 */
[----:B------:R-:W1:Y:S08]  /*00a0*/  LDC R5, c[0x0][0x228] ;  /* 0x00008a00ff057b82 */ /* 0x000e700000000800 */
[----:B------:R-:W4:Y:S08]  /*00b0*/  LDC R12, c[0x0][0x230] ;  /* 0x00008c00ff0c7b82 */ /* 0x000f300000000800 */
[----:B------:R-:W-:Y:S01]  /*00c0*/  S2UR UR4, SR_CTAID.Y ;  /* 0x00000000000479c3 */ /* 0x000fe20000002600 */
[----:B---3--:R-:W-:Y:S01]  /*00d0*/  ULEA UR42, UR5, UR42, 0x18 ;  /* 0x0000002a052a7291 */ /* 0x008fe2000f8ec03f */
[----:B--2---:R-:W-:-:S06]  /*00e0*/  LOP3.LUT R4, R252, 0x7f, RZ, 0xc0, !PT ;  /* 0x0000007ffc047812 */ /* 0x004fcc00078ec0ff */
[----:B------:R-:W2:Y:S01]  /*00f0*/  S2UR UR6, SR_CTAID.Z ;  /* 0x00000000000679c3 */ /* 0x000ea20000002700 */
[----:B-1----:R-:W-:Y:S01]  /*0100*/  VIADD R5, R5, 0xffffffff ;  /* 0xffffffff05057836 */ /* 0x002fe20000000000 */
[C---:B------:R-:W-:Y:S02]  /*0110*/  ISETP.GE.U32.AND P0, PT, R4.reuse, 0x20, PT ;  /* 0x000000200400780c */ /* 0x040fe40003f06070 */
[C---:B------:R-:W-:Y:S02]  /*0120*/  ISETP.NE.U32.AND P2, PT, R4.reuse, RZ, PT ;  /* 0x000000ff0400720c */ /* 0x040fe40003f45070 */
[----:B------:R-:W-:Y:S02]  /*0130*/  LEA R10, R4, UR42, 0x2 ;  /* 0x0000002a040a7c11 */ /* 0x000fe4000f8e10ff */
[----:B------:R-:W1:Y:S01]  /*0140*/  S2UR UR5, SR_CTAID.X ;  /* 0x00000000000579c3 */ /* 0x000e620000002500 */
[----:B----4-:R-:W-:-:S06]  /*0150*/  VIADD R11, R12, 0xffffffff ;  /* 0xffffffff0c0b7836 */ /* 0x010fcc0000000000 */
[----:B------:R3:W-:Y:S01]  /*0160*/  @!P0 STS [R10], RZ ;  /* 0x000000ff0a008388 */ /* 0x0007e20000000800 */
[----:B------:R-:W-:-:S03]  /*0170*/  NOP ;  /* 0x0000000000007918 */ /* 0x000fc60000000000 */
[----:B------:R3:W-:Y:S01]  /*0180*/  @!P2 STS [UR42+0x24], R5 ;  /* 0x00002405ff00a988 */ /* 0x0007e2000800082a */
[----:B--2---:R-:W-:-:S03]  /*0190*/  UIMAD UR6, UR6, UR8, UR4 ;  /* 0x00000008060672a4 */ /* 0x004fc6000f8e0204 */
[----:B------:R3:W-:Y:S01]  /*01a0*/  @!P2 STS [UR42+0x20], R11 ;  /* 0x0000200bff00a988 */ /* 0x0007e2000800082a */
[----:B-1----:R-:W-:-:S04]  /*01b0*/  UIMAD UR6, UR6, UR7, UR5 ;  /* 0x00000007060672a4 */ /* 0x002fc8000f8e0205 */
[----:B------:R-:W-:-:S04]  /*01c0*/  UIMAD UR10, UR6, 0x180, URZ ;  /* 0x00000180060a78a4 */ /* 0x000fc8000f8e023f */
[----:B------:R-:W-:-:S04]  /*01d0*/  UIADD3 UR6, UP0, UR10, UR12, URZ ;  /* 0x0000000c0a067290 */ /* 0x000fc8000ff1e03f */
[----:B------:R-:W-:Y:S01]  /*01e0*/  ULEA.HI.X.SX32 UR7, UR10, UR13, 0x1, UP0 ;  /* 0x0000000d0a077291 */ /* 0x000fe200080f0e3f */
[----:B---3--:R-:W-:Y:S11]  /*01f0*/  @P2 BRA `(.L_x_1) ;  /* 0x0000000000182947 */ /* 0x008ff60003800000 */
[----:B------:R-:W1:Y:S01]  /*0200*/  LDS R0, [UR42+0x8] ;  /* 0x0000082aff007984 */ /* 0x000e620008000800 */
[----:B------:R-:W2:Y:S01]  /*0210*/  LDC.64 R6, c[0x0][0x210] ;  /* 0x00008400ff067b82 */ /* 0x000ea20000000a00 */
[----:B------:R-:W-:Y:S02]  /*0220*/  IMAD.MOV.U32 R3, RZ, RZ, 0x70 ;  /* 0x00000070ff037424 */ /* 0x000fe400078e00ff */
[----:B--2---:R2:W-:Y:S03]  /*0230*/  STS.64 [UR42], R6 ;  /* 0x00000006ff007988 */ /* 0x0045e60008000a2a */
[----:B-1----:R-:W-:-:S05]  /*0240*/  LOP3.LUT R0, R0, 0x10, R3, 0xd8, !PT ;  /* 0x0000001000007812 */ /* 0x002fca00078ed803 */
[----:B------:R2:W-:Y:S02]  /*0250*/  STS [UR42+0x8], R0 ;  /* 0x00000800ff007988 */ /* 0x0005e4000800082a */
.L_x_1:
[----:B------:R-:W-:Y:S05]  /*0260*/  BSYNC B0 ;  /* 0x0000000000007941 */ /* 0x000fea0003800000 */
.L_x_0:
[----:B------:R-:W-:Y:S04]  /*0270*/  BSSY B0, `(.L_x_2) ;  /* 0x000000a000007945 */ /* 0x000fe80003800000 */
[----:B------:R-:W-:Y:S05]  /*0280*/  @P2 BRA `(.L_x_3) ;  /* 0x0000000000202947 */ /* 0x000fea0003800000 */
[----:B--2---:R-:W1:Y:S01]  /*0290*/  LDS R0, [UR42+0x34] ;  /* 0x0000342aff007984 */ /* 0x004e620008000800 */
[----:B------:R-:W-:Y:S02]  /*02a0*/  IMAD.MOV.U32 R3, RZ, RZ, 0x3f000000 ;  /* 0x3f000000ff037424 */ /* 0x000fe400078e00ff */
[----:B------:R-:W-:Y:S01]  /*02b0*/  @!P2 IMAD.MOV.U32 R2, RZ, RZ, 0xff ;  /* 0x000000ffff02a424 */ /* 0x000fe200078e00ff */
[----:B------:R-:W2:Y:S02]  /*02c0*/  @!P2 LDS R7, [UR42+0x38] ;  /* 0x0000382aff07a984 */ /* 0x000ea40008000800 */
[----:B-1----:R-:W-:Y:S02]  /*02d0*/  LOP3.LUT R0, R0, 0xff000000, R3, 0xb8, !PT ;  /* 0xff00000000007812 */ /* 0x002fe400078eb803 */
[----:B--2---:R-:W-:-:S03]  /*02e0*/  @!P2 LOP3.LUT R2, R7, 0xff, R2, 0xb8, !PT ;  /* 0x000000ff0702a812 */ /* 0x004fc600078eb802 */
[----:B------:R1:W-:Y:S04]  /*02f0*/  STS [UR42+0x34], R0 ;  /* 0x00003400ff007988 */ /* 0x0003e8000800082a */
[----:B------:R1:W-:Y:S02]  /*0300*/  @!P2 STS [UR42+0x38], R2 ;  /* 0x00003802ff00a988 */ /* 0x0003e4000800082a */
.L_x_3:
[----:B------:R-:W-:Y:S05]  /*0310*/  BSYNC B0 ;  /* 0x0000000000007941 */ /* 0x000fea0003800000 */
.L_x_2:
[----:B------:R-:W-:Y:S04]  /*0320*/  BSSY B0, `(.L_x_4) ;  /* 0x000000e000007945 */ /* 0x000fe80003800000 */
[----:B------:R-:W-:Y:S05]  /*0330*/  @P2 BRA `(.L_x_5) ;  /* 0x0000000000302947 */ /* 0x000fea0003800000 */
[----:B-1----:R-:W1:Y:S01]  /*0340*/  LDS R2, [UR42+0x34] ;  /* 0x0000342aff027984 */ /* 0x002e620008000800 */
[----:B------:R-:W3:Y:S03]  /*0350*/  LDC.64 R8, c[0x0][0x238] ;  /* 0x00008e00ff087b82 */ /* 0x000ee60000000a00 */
[----:B--2---:R-:W2:Y:S01]  /*0360*/  LDS R0, [UR42+0x1c] ;  /* 0x00001c2aff007984 */ /* 0x004ea20008000800 */
[C---:B---3--:R-:W-:Y:S01]  /*0370*/  SHF.L.U64.HI R6, R8.reuse, 0x1, R9 ;  /* 0x0000000108067819 */ /* 0x048fe20000010209 */
[----:B------:R-:W-:-:S03]  /*0380*/  IMAD.SHL.U32 R3, R8, 0x2, RZ ;  /* 0x0000000208037824 */ /* 0x000fc600078e00ff */
[--C-:B------:R-:W-:Y:S02]  /*0390*/  SHF.R.U32.HI R7, RZ, 0x4, R6.reuse ;  /* 0x00000004ff077819 */ /* 0x100fe40000011606 */
[----:B------:R-:W-:-:S05]  /*03a0*/  SHF.R.U64 R3, R3, 0x4, R6 ;  /* 0x0000000403037819 */ /* 0x000fca0000001206 */
[----:B------:R3:W-:Y:S01]  /*03b0*/  STS [UR42+0xc], R3 ;  /* 0x00000c03ff007988 */ /* 0x0007e2000800082a */
[----:B-1----:R-:W-:Y:S02]  /*03c0*/  LOP3.LUT R2, R2, 0x7, RZ, 0xb8, !PT ;  /* 0x0000000702027812 */ /* 0x002fe400078eb8ff */
[----:B--2---:R-:W-:-:S03]  /*03d0*/  LOP3.LUT R0, R0, 0xf, R7, 0xb8, !PT ;  /* 0x0000000f00007812 */ /* 0x004fc600078eb807 */
[----:B------:R3:W-:Y:S04]  /*03e0*/  STS [UR42+0x34], R2 ;  /* 0x00003402ff007988 */ /* 0x0007e8000800082a */
[----:B------:R3:W-:Y:S02]  /*03f0*/  STS [UR42+0x1c], R0 ;  /* 0x00001c00ff007988 */ /* 0x0007e4000800082a */
.L_x_5:
[----:B------:R-:W-:Y:S05]  /*0400*/  BSYNC B0 ;  /* 0x0000000000007941 */ /* 0x000fea0003800000 */
.L_x_4:
[----:B------:R-:W-:Y:S04]  /*0410*/  BSSY B1, `(.L_x_6) ;  /* 0x000001a000017945 */ /* 0x000fe80003800000 */
[----:B------:R-:W-:Y:S04]  /*0420*/  BSSY B0, `(.L_x_7) ;  /* 0x0000015000007945 */ /* 0x000fe80003800000 */
[----:B------:R-:W-:Y:S05]  /*0430*/  @P2 BRA `(.L_x_8) ;  /* 0x0000000000202947 */ /* 0x000fea0003800000 */
[----:B-123--:R-:W1:Y:S02]  /*0440*/  LDS R0, [UR42+0x34] ;  /* 0x0000342aff007984 */ /* 0x00ee640008000800 */
[----:B-1----:R-:W-:-:S05]  /*0450*/  LOP3.LUT R0, R0, 0x38, RZ, 0xb8, !PT ;  /* 0x0000003800007812 */ /* 0x002fca00078eb8ff */
[----:B------:R1:W-:Y:S01]  /*0460*/  STS [UR42+0x34], R0 ;  /* 0x00003400ff007988 */ /* 0x0003e2000800082a */
[----:B------:R-:W-:Y:S05]  /*0470*/  @P2 BRA `(.L_x_9) ;  /* 0x0000000000202947 */ /* 0x000fea0003800000 */
[----:B-1----:R-:W1:Y:S01]  /*0480*/  LDS R0, [UR42+0x8] ;  /* 0x0000082aff007984 */ /* 0x002e620008000800 */
[----:B------:R-:W-:-:S05]  /*0490*/  IMAD.MOV.U32 R3, RZ, RZ, 0x780 ;  /* 0x00000780ff037424 */ /* 0x000fca00078e00ff */
[----:B-1----:R-:W-:-:S05]  /*04a0*/  LOP3.LUT R0, R0, 0x300, R3, 0xd8, !PT ;  /* 0x0000030000007812 */ /* 0x002fca00078ed803 */
[----:B------:R4:W-:Y:S02]  /*04b0*/  STS [UR42+0x8], R0 ;  /* 0x00000800ff007988 */ /* 0x0009e4000800082a */
.L_x_8:
[----:B------:R-:W-:Y:S05]  /*04c0*/  @P2 BRA `(.L_x_10) ;  /* 0x0000000000282947 */ /* 0x000fea0003800000 */
[----:B-1234-:R-:W1:Y:S02]  /*04d0*/  LDS R0, [UR42+0x8] ;  /* 0x0000082aff007984 */ /* 0x01ee640008000800 */
[----:B-1----:R-:W-:-:S05]  /*04e0*/  LOP3.LUT R0, R0, 0x1800, RZ, 0xb8, !PT ;  /* 0x0000180000007812 */ /* 0x002fca00078eb8ff */
[----:B------:R2:W-:Y:S02]  /*04f0*/  STS [UR42+0x8], R0 ;  /* 0x00000800ff007988 */ /* 0x0005e4000800082a */
.L_x_9:
[----:B------:R-:W-:Y:S05]  /*0500*/  @P2 BREAK B0 ;  /* 0x0000000000002942 */ /* 0x000fea0003800000 */
[----:B------:R-:W-:Y:S05]  /*0510*/  @P2 BRA `(.L_x_11) ;  /* 0x0000000000242947 */ /* 0x000fea0003800000 */
[----:B------:R-:W3:Y:S01]  /*0520*/  LDS R3, [UR42+0x8] ;  /* 0x0000082aff037984 */ /* 0x000ee20008000800 */
[----:B-12---:R-:W-:-:S05]  /*0530*/  IMAD.MOV.U32 R0, RZ, RZ, 0x6000 ;  /* 0x00006000ff007424 */ /* 0x006fca00078e00ff */
[----:B---3--:R-:W-:-:S04]  /*0540*/  LOP3.LUT R0, R3, 0x6000, R0, 0xd8, !PT ;  /* 0x0000600003007812 */ /* 0x008fc800078ed800 */
[----:B------:R-:W-:-:S05]  /*0550*/  LOP3.LUT R0, R0, 0x400000, RZ, 0xb8, !PT ;  /* 0x0040000000007812 */ /* 0x000fca00078eb8ff */
[----:B------:R1:W-:Y:S02]  /*0560*/  STS [UR42+0x8], R0 ;  /* 0x00000800ff007988 */ /* 0x0003e4000800082a */
.L_x_10:
[----:B------:R-:W-:Y:S05]  /*0570*/  BSYNC B0 ;  /* 0x0000000000007941 */ /* 0x000fea0003800000 */
.L_x_7:
[----:B-1234-:R-:W1:Y:S02]  /*0580*/  @!P2 LDS R0, [UR42+0x8] ;  /* 0x0000082aff00a984 */ /* 0x01ee640008000800 */
[----:B-1----:R-:W-:-:S05]  /*0590*/  @!P2 LOP3.LUT R0, R0, 0x8000, RZ, 0xb8, !PT ;  /* 0x000080000000a812 */ /* 0x002fca00078eb8ff */
[----:B------:R3:W-:Y:S02]  /*05a0*/  @!P2 STS [UR42+0x8], R0 ;  /* 0x00000800ff00a988 */ /* 0x0007e4000800082a */
.L_x_11:
[----:B------:R-:W-:Y:S05]  /*05b0*/  BSYNC B1 ;  /* 0x0000000000017941 */ /* 0x000fea0003800000 */
.L_x_6:
[----:B------:R-:W-:Y:S05]  /*05c0*/  WARPSYNC.ALL ;  /* 0x0000000000007948 */ /* 0x000fea0003800000 */
[----:B------:R-:W-:Y:S05]  /*05d0*/  @P0 BRA `(.L_x_12) ;  /* 0x0000000000280947 */ /* 0x000fea0003800000 */
[----:B-123--:R-:W1:Y:S01]  /*05e0*/  S2R R0, SR_LANEID ;  /* 0x0000000000007919 */ /* 0x00ee620000000000 */
[----:B------:R-:W-:Y:S05]  /*05f0*/  WARPSYNC.ALL ;  /* 0x0000000000007948 */ /* 0x000fea0003800000 */
[----:B-1----:R-:W-:-:S05]  /*0600*/  IMAD.SHL.U32 R0, R0, 0x4, RZ ;  /* 0x0000000400007824 */ /* 0x002fca00078e00ff */
[----:B------:R-:W1:Y:S01]  /*0610*/  LDS R7, [R0+UR42] ;  /* 0x0000002a00077984 */ /* 0x000e620008000800 */
[----:B------:R-:W-:-:S05]  /*0620*/  IADD3 R2, P1, R0, UR6, RZ ;  /* 0x0000000600027c10 */ /* 0x000fca000ff3e0ff */
[----:B------:R-:W-:-:S05]  /*0630*/  IMAD.X R3, RZ, RZ, UR7, P1 ;  /* 0x00000007ff037e24 */ /* 0x000fca00088e06ff */
[----:B-1----:R4:W5:Y:S01]  /*0640*/  ATOMG.E.EXCH.STRONG.GPU PT, RZ, [R2], R7 ;  /* 0x0000000702ff73a8 */ /* 0x00296200041ee100 */
[----:B------:R-:W-:-:S04]  /*0650*/  DEPBAR {5,4,3,2,1,0} ;  /* 0x0000003f0000791a */ /* 0x000fc80000000000 */
[----:B------:R4:W-:Y:S01]  /*0660*/  UTMACCTL.IV [UR6] ;  /* 0x00000000060079b9 */ /* 0x0009e20008000000 */
[----:B------:R-:W-:Y:S01]  /*0670*/  NOP ;  /* 0x0000000000007918 */ /* 0x000fe20000000000 */
.L_x_12:
[----:B------:R-:W-:Y:S05]  /*0680*/  @P0 BRA `(.L_x_13) ;  /* 0x00000000000c0947 */ /* 0x000fea0003800000 */
[----:B------:R0:W-:Y:S01]  /*0690*/  UTMACMDFLUSH ;  /* 0x00000000000079b7 */ /* 0x0001e20000000000 */
[----:B------:R-:W-:Y:S05]  /*06a0*/  @P0 BRA `(.L_x_13) ;  /* 0x0000000000040947 */ /* 0x000fea0003800000 */
[----:B------:R-:W-:-:S04]  /*06b0*/  DEPBAR.LE SB0, 0x0 ;  /* 0x000080000000791a */ /* 0x000fc80000000000 */
.L_x_13:
[----:B------:R-:W-:Y:S05]  /*06c0*/  WARPSYNC.ALL ;  /* 0x0000000000007948 */ /* 0x000fea0003800000 */
[----:B-----5:R-:W-:Y:S06]  /*06d0*/  BAR.SYNC.DEFER_BLOCKING 0x0 ;  /* 0x0000000000007b1d */ /* 0x020fec0000010000 */
[----:B------:R-:W-:Y:S02]  /*06e0*/  BSSY B1, `(.L_x_14) ;  /* 0x000000b000017945 */ /* 0x000fe40003800000 */
[----:B------:R-:W-:Y:S06]  /*06f0*/  BAR.SYNC.DEFER_BLOCKING 0x0 ;  /* 0x0000000000007b1d */ /* 0x000fec0000010000 */
[----:B------:R1:W-:Y:S01]  /*0700*/  @!P0 STS [R10], RZ ;  /* 0x000000ff0a008388 */ /* 0x0003e20000000800 */
[----:B------:R-:W-:Y:S01]  /*0710*/  NOP ;  /* 0x0000000000007918 */ /* 0x000fe20000000000 */
[----:B------:R-:W-:Y:S05]  /*0720*/  @P2 BRA `(.L_x_15) ;  /* 0x0000000000182947 */ /* 0x000fea0003800000 */
[----:B-123--:R-:W1:Y:S01]  /*0730*/  LDS R0, [UR42+0x8] ;  /* 0x0000082aff007984 */ /* 0x00ee620008000800 */
[----:B----4-:R-:W2:Y:S01]  /*0740*/  LDC.64 R6, c[0x0][0x218] ;  /* 0x00008600ff067b82 */ /* 0x010ea20000000a00 */
[----:B------:R-:W-:Y:S02]  /*0750*/  IMAD.MOV.U32 R3, RZ, RZ, 0x70 ;  /* 0x00000070ff037424 */ /* 0x000fe400078e00ff */
[----:B--2---:R2:W-:Y:S03]  /*0760*/  STS.64 [UR42], R6 ;  /* 0x00000006ff007988 */ /* 0x0045e60008000a2a */
[----:B-1----:R-:W-:-:S05]  /*0770*/  LOP3.LUT R0, R0, 0x10, R3, 0xd8, !PT ;  /* 0x0000001000007812 */ /* 0x002fca00078ed803 */
[----:B------:R2:W-:Y:S02]  /*0780*/  STS [UR42+0x8], R0 ;  /* 0x00000800ff007988 */ /* 0x0005e4000800082a */
.L_x_15:
[----:B----4-:R-:W-:Y:S05]  /*0790*/  BSYNC B1 ;  /* 0x0000000000017941 */ /* 0x010fea0003800000 */
.L_x_14:
[----:B------:R-:W-:Y:S04]  /*07a0*/  BSSY B2, `(.L_x_16) ;  /* 0x000000f000027945 */ /* 0x000fe80003800000 */
[----:B------:R-:W-:Y:S04]  /*07b0*/  BSSY B1, `(.L_x_17) ;  /* 0x000000c000017945 */ /* 0x000fe80003800000 */
[----:B------:R-:W-:Y:S05]  /*07c0*/  @P2 BRA `(.L_x_18) ;  /* 0x0000000000282947 */ /* 0x000fea0003800000 */
[----:B-123--:R-:W1:Y:S01]  /*07d0*/  LDS R0, [UR42+0x34] ;  /* 0x0000342aff007984 */ /* 0x00ee620008000800 */
[----:B------:R-:W-:Y:S01]  /*07e0*/  IMAD.MOV.U32 R3, RZ, RZ, 0x3f000000 ;  /* 0x3f000000ff037424 */ /* 0x000fe200078e00ff */
[----:B------:R-:W-:Y:S05]  /*07f0*/  @P2 BREAK B1 ;  /* 0x0000000000012942 */ /* 0x000fea0003800000 */
[----:B-1----:R-:W-:-:S05]  /*0800*/  LOP3.LUT R0, R0, 0xff000000, R3, 0xb8, !PT ;  /* 0xff00000000007812 */ /* 0x002fca00078eb803 */
[----:B------:R1:W-:Y:S01]  /*0810*/  STS [UR42+0x34], R0 ;  /* 0x00003400ff007988 */ /* 0x0003e2000800082a */
[----:B------:R-:W-:Y:S05]  /*0820*/  @P2 BRA `(.L_x_19) ;  /* 0x0000000000182947 */ /* 0x000fea0003800000 */
[----:B-1----:R-:W1:Y:S01]  /*0830*/  LDS R0, [UR42+0x38] ;  /* 0x0000382aff007984 */ /* 0x002e620008000800 */
[----:B------:R-:W-:-:S05]  /*0840*/  IMAD.MOV.U32 R3, RZ, RZ, 0xff ;  /* 0x000000ffff037424 */ /* 0x000fca00078e00ff */
[----:B-1----:R-:W-:-:S05]  /*0850*/  LOP3.LUT R0, R0, 0xff, R3, 0xb8, !PT ;  /* 0x000000ff00007812 */ /* 0x002fca00078eb803 */
[----:B------:R4:W-:Y:S02]  /*0860*/  STS [UR42+0x38], R0 ;  /* 0x00003800ff007988 */ /* 0x0009e4000800082a */
.L_x_18:
[----:B------:R-:W-:Y:S05]  /*0870*/  BSYNC B1 ;  /* 0x0000000000017941 */ /* 0x000fea0003800000 */
.L_x_17:
[----:B------:R1:W-:Y:S02]  /*0880*/  @!P2 STS [UR42+0x20], R11 ;  /* 0x0000200bff00a988 */ /* 0x0003e4000800082a */
.L_x_19:
[----:B------:R-:W-:Y:S05]  /*0890*/  BSYNC B2 ;  /* 0x0000000000027941 */ /* 0x000fea0003800000 */
.L_x_16:
[----:B------:R-:W-:Y:S05]  /*08a0*/  WARPSYNC.ALL ;  /* 0x0000000000007948 */ /* 0x000fea0003800000 */
[----:B-1234-:R-:W1:Y:S01]  /*08b0*/  LDC R0, c[0x0][0x22c] ;  /* 0x00008b00ff007b82 */ /* 0x01ee620000000800 */
[----:B------:R-:W-:Y:S01]  /*08c0*/  BSSY B2, `(.L_x_20) ;  /* 0x0000010000027945 */ /* 0x000fe20003800000 */
[----:B-1----:R-:W-:-:S05]  /*08d0*/  VIADD R0, R0, 0xffffffff ;  /* 0xffffffff00007836 */ /* 0x002fca0000000000 */
[----:B------:R1:W-:Y:S01]  /*08e0*/  @!P2 STS [UR42+0x24], R0 ;  /* 0x00002400ff00a988 */ /* 0x0003e2000800082a */
[----:B------:R-:W-:Y:S05]  /*08f0*/  @P2 BRA `(.L_x_21) ;  /* 0x0000000000302947 */ /* 0x000fea0003800000 */
[----:B------:R-:W2:Y:S01]  /*0900*/  LDS R3, [UR42+0x34] ;  /* 0x0000342aff037984 */ /* 0x000ea20008000800 */
[----:B------:R-:W3:Y:S03]  /*0910*/  LDC.64 R6, c[0x0][0x240] ;  /* 0x00009000ff067b82 */ /* 0x000ee60000000a00 */
[----:B------:R-:W4:Y:S01]  /*0920*/  LDS R2, [UR42+0x1c] ;  /* 0x00001c2aff027984 */ /* 0x000f220008000800 */
[C---:B---3--:R-:W-:Y:S01]  /*0930*/  SHF.L.U64.HI R7, R6.reuse, 0x1, R7 ;  /* 0x0000000106077819 */ /* 0x048fe20000010207 */
[----:B------:R-:W-:-:S03]  /*0940*/  IMAD.SHL.U32 R6, R6, 0x2, RZ ;  /* 0x0000000206067824 */ /* 0x000fc600078e00ff */
[--C-:B------:R-:W-:Y:S02]  /*0950*/  SHF.R.U32.HI R9, RZ, 0x4, R7.reuse ;  /* 0x00000004ff097819 */ /* 0x100fe40000011607 */
[----:B------:R-:W-:-:S05]  /*0960*/  SHF.R.U64 R6, R6, 0x4, R7 ;  /* 0x0000000406067819 */ /* 0x000fca0000001207 */
[----:B------:R3:W-:Y:S01]  /*0970*/  STS [UR42+0xc], R6 ;  /* 0x00000c06ff007988 */ /* 0x0007e2000800082a */
[----:B--2---:R-:W-:Y:S02]  /*0980*/  LOP3.LUT R3, R3, 0x7, RZ, 0xb8, !PT ;  /* 0x0000000703037812 */ /* 0x004fe400078eb8ff */
[----:B----4-:R-:W-:-:S03]  /*0990*/  LOP3.LUT R2, R2, 0xf, R9, 0xb8, !PT ;  /* 0x0000000f02027812 */ /* 0x010fc600078eb809 */
[----:B------:R3:W-:Y:S04]  /*09a0*/  STS [UR42+0x34], R3 ;  /* 0x00003403ff007988 */ /* 0x0007e8000800082a */
[----:B------:R3:W-:Y:S02]  /*09b0*/  STS [UR42+0x1c], R2 ;  /* 0x00001c02ff007988 */ /* 0x0007e4000800082a */
.L_x_21:
[----:B------:R-:W-:Y:S05]  /*09c0*/  BSYNC B2 ;  /* 0x0000000000027941 */ /* 0x000fea0003800000 */
.L_x_20:
[----:B------:R-:W-:Y:S04]  /*09d0*/  BSSY B3, `(.L_x_22) ;  /* 0x000001a000037945 */ /* 0x000fe80003800000 */
[----:B------:R-:W-:Y:S04]  /*09e0*/  BSSY B2, `(.L_x_23) ;  /* 0x0000015000027945 */ /* 0x000fe80003800000 */
[----:B------:R-:W-:Y:S05]  /*09f0*/  @P2 BRA `(.L_x_24) ;  /* 0x0000000000202947 */ /* 0x000fea0003800000 */
[----:B---3--:R-:W2:Y:S02]  /*0a00*/  LDS R2, [UR42+0x34] ;  /* 0x0000342aff027984 */ /* 0x008ea40008000800 */
[----:B--2---:R-:W-:-:S05]  /*0a10*/  LOP3.LUT R2, R2, 0x38, RZ, 0xb8, !PT ;  /* 0x0000003802027812 */ /* 0x004fca00078eb8ff */
[----:B------:R2:W-:Y:S01]  /*0a20*/  STS [UR42+0x34], R2 ;  /* 0x00003402ff007988 */ /* 0x0005e2000800082a */
[----:B------:R-:W-:Y:S05]  /*0a30*/  @P2 BRA `(.L_x_25) ;  /* 0x0000000000202947 */ /* 0x000fea0003800000 */
[----:B--2---:R-:W2:Y:S01]  /*0a40*/  LDS R2, [UR42+0x8] ;  /* 0x0000082aff027984 */ /* 0x004ea20008000800 */
[----:B------:R-:W-:-:S05]  /*0a50*/  IMAD.MOV.U32 R3, RZ, RZ, 0x780 ;  /* 0x00000780ff037424 */ /* 0x000fca00078e00ff */
[----:B--2---:R-:W-:-:S05]  /*0a60*/  LOP3.LUT R2, R2, 0x300, R3, 0xd8, !PT ;  /* 0x0000030002027812 */ /* 0x004fca00078ed803 */
[----:B------:R2:W-:Y:S02]  /*0a70*/  STS [UR42+0x8], R2 ;  /* 0x00000802ff007988 */ /* 0x0005e4000800082a */
.L_x_24:
[----:B------:R-:W-:Y:S05]  /*0a80*/  @P2 BRA `(.L_x_26) ;  /* 0x0000000000282947 */ /* 0x000fea0003800000 */
[----:B--23--:R-:W2:Y:S02]  /*0a90*/  LDS R2, [UR42+0x8] ;  /* 0x0000082aff027984 */ /* 0x00cea40008000800 */
[----:B--2---:R-:W-:-:S05]  /*0aa0*/  LOP3.LUT R2, R2, 0x1800, RZ, 0xb8, !PT ;  /* 0x0000180002027812 */ /* 0x004fca00078eb8ff */
[----:B------:R3:W-:Y:S02]  /*0ab0*/  STS [UR42+0x8], R2 ;  /* 0x00000802ff007988 */ /* 0x0007e4000800082a */
.L_x_25:
[----:B------:R-:W-:Y:S05]  /*0ac0*/  @P2 BREAK B2 ;  /* 0x0000000000022942 */ /* 0x000fea0003800000 */
[----:B------:R-:W-:Y:S05]  /*0ad0*/  @P2 BRA `(.L_x_27) ;  /* 0x0000000000242947 */ /* 0x000fea0003800000 */
[----:B--23--:R-:W2:Y:S01]  /*0ae0*/  LDS R2, [UR42+0x8] ;  /* 0x0000082aff027984 */ /* 0x00cea20008000800 */
[----:B------:R-:W-:-:S05]  /*0af0*/  IMAD.MOV.U32 R3, RZ, RZ, 0x6000 ;  /* 0x00006000ff037424 */ /* 0x000fca00078e00ff */
[----:B--2---:R-:W-:-:S04]  /*0b00*/  LOP3.LUT R2, R2, 0x6000, R3, 0xd8, !PT ;  /* 0x0000600002027812 */ /* 0x004fc800078ed803 */
[----:B------:R-:W-:-:S05]  /*0b10*/  LOP3.LUT R2, R2, 0x400000, RZ, 0xb8, !PT ;  /* 0x0040000002027812 */ /* 0x000fca00078eb8ff */
[----:B------:R4:W-:Y:S02]  /*0b20*/  STS [UR42+0x8], R2 ;  /* 0x00000802ff007988 */ /* 0x0009e4000800082a */
.L_x_26:
[----:B------:R-:W-:Y:S05]  /*0b30*/  BSYNC B2 ;  /* 0x0000000000027941 */ /* 0x000fea0003800000 */
.L_x_23:
[----:B--234-:R-:W2:Y:S02]  /*0b40*/  @!P2 LDS R2, [UR42+0x8] ;  /* 0x0000082aff02a984 */ /* 0x01cea40008000800 */
[----:B--2---:R-:W-:-:S05]  /*0b50*/  @!P2 LOP3.LUT R2, R2, 0x8000, RZ, 0xb8, !PT ;  /* 0x000080000202a812 */ /* 0x004fca00078eb8ff */
[----:B------:R4:W-:Y:S02]  /*0b60*/  @!P2 STS [UR42+0x8], R2 ;  /* 0x00000802ff00a988 */ /* 0x0009e4000800082a */
.L_x_27:
[----:B------:R-:W-:Y:S05]  /*0b70*/  BSYNC B3 ;  /* 0x0000000000037941 */ /* 0x000fea0003800000 */
.L_x_22:
[----:B------:R-:W-:Y:S05]  /*0b80*/  WARPSYNC.ALL ;  /* 0x0000000000007948 */ /* 0x000fea0003800000 */
[----:B------:R-:W-:-:S04]  /*0b90*/  UIADD3 UR9, UR10, 0x80, URZ ;  /* 0x000000800a097890 */ /* 0x000fc8000fffe03f */
[----:B------:R-:W-:-:S04]  /*0ba0*/  UIADD3 UR8, UP0, UR9, UR12, URZ ;  /* 0x0000000c09087290 */ /* 0x000fc8000ff1e03f */
[----:B------:R-:W-:Y:S01]  /*0bb0*/  ULEA.HI.X.SX32 UR9, UR9, UR13, 0x1, UP0 ;  /* 0x0000000d09097291 */ /* 0x000fe200080f0e3f */
[----:B------:R-:W-:Y:S11]  /*0bc0*/  @P0 BRA `(.L_x_28) ;  /* 0x0000000000280947 */ /* 0x000ff60003800000 */
[----:B--234-:R-:W2:Y:S01]  /*0bd0*/  S2R R2, SR_LANEID ;  /* 0x0000000000027919 */ /* 0x01cea20000000000 */
[----:B------:R-:W-:Y:S05]  /*0be0*/  WARPSYNC.ALL ;  /* 0x0000000000007948 */ /* 0x000fea0003800000 */
[----:B--2---:R-:W-:-:S05]  /*0bf0*/  IMAD.SHL.U32 R6, R2, 0x4, RZ ;  /* 0x0000000402067824 */ /* 0x004fca00078e00ff */
[----:B------:R-:W2:Y:S01]  /*0c00*/  LDS R7, [R6+UR42] ;  /* 0x0000002a06077984 */ /* 0x000ea20008000800 */
[----:B------:R-:W-:-:S05]  /*0c10*/  IADD3 R2, P1, R6, UR8, RZ ;  /* 0x0000000806027c10 */ /* 0x000fca000ff3e0ff */
[----:B------:R-:W-:-:S05]  /*0c20*/  IMAD.X R3, RZ, RZ, UR9, P1 ;  /* 0x00000009ff037e24 */ /* 0x000fca00088e06ff */
[----:B--2---:R2:W5:Y:S01]  /*0c30*/  ATOMG.E.EXCH.STRONG.GPU PT, RZ, [R2], R7 ;  /* 0x0000000702ff73a8 */ /* 0x00456200041ee100 */
[----:B------:R-:W-:-:S04]  /*0c40*/  DEPBAR {5,4,3,2,1,0} ;  /* 0x0000003f0000791a */ /* 0x000fc80000000000 */
[----:B------:R2:W-:Y:S01]  /*0c50*/  UTMACCTL.IV [UR8] ;  /* 0x00000000080079b9 */ /* 0x0005e20008000000 */
[----:B------:R-:W-:Y:S01]  /*0c60*/  NOP ;  /* 0x0000000000007918 */ /* 0x000fe20000000000 */
.L_x_28:
[----:B------:R-:W-:Y:S05]  /*0c70*/  @P0 BRA `(.L_x_29) ;  /* 0x00000000000c0947 */ /* 0x000fea0003800000 */
[----:B------:R0:W-:Y:S01]  /*0c80*/  UTMACMDFLUSH ;  /* 0x00000000000079b7 */ /* 0x0001e20000000000 */
[----:B------:R-:W-:Y:S05]  /*0c90*/  @P0 BRA `(.L_x_29) ;  /* 0x0000000000040947 */ /* 0x000fea0003800000 */
[----:B------:R-:W-:-:S04]  /*0ca0*/  DEPBAR.LE SB0, 0x0 ;  /* 0x000080000000791a */ /* 0x000fc80000000000 */
.L_x_29:
[----:B------:R-:W-:Y:S05]  /*0cb0*/  WARPSYNC.ALL ;  /* 0x0000000000007948 */ /* 0x000fea0003800000 */
[----:B-----5:R-:W-:Y:S06]  /*0cc0*/  BAR.SYNC.DEFER_BLOCKING 0x0 ;  /* 0x0000000000007b1d */ /* 0x020fec0000010000 */
[----:B------:R-:W-:Y:S02]  /*0cd0*/  BSSY B3, `(.L_x_30) ;  /* 0x000000b000037945 */ /* 0x000fe40003800000 */
[----:B------:R-:W-:Y:S06]  /*0ce0*/  BAR.SYNC.DEFER_BLOCKING 0x0 ;  /* 0x0000000000007b1d */ /* 0x000fec0000010000 */
[----:B------:R1:W-:Y:S01]  /*0cf0*/  @!P0 STS [R10], RZ ;  /* 0x000000ff0a008388 */ /* 0x0003e20000000800 */
[----:B------:R-:W-:Y:S01]  /*0d00*/  NOP ;  /* 0x0000000000007918 */ /* 0x000fe20000000000 */
[----:B------:R-:W-:Y:S05]  /*0d10*/  @P2 BRA `(.L_x_31) ;  /* 0x0000000000182947 */ /* 0x000fea0003800000 */
[----:B--234-:R-:W2:Y:S01]  /*0d20*/  LDS R2, [UR42+0x8] ;  /* 0x0000082aff027984 */ /* 0x01cea20008000800 */
[----:B------:R-:W3:Y:S01]  /*0d30*/  LDC.64 R6, c[0x0][0x220] ;  /* 0x00008800ff067b82 */ /* 0x000ee20000000a00 */
[----:B------:R-:W-:Y:S02]  /*0d40*/  IMAD.MOV.U32 R3, RZ, RZ, 0x70 ;  /* 0x00000070ff037424 */ /* 0x000fe400078e00ff */
[----:B---3--:R3:W-:Y:S03]  /*0d50*/  STS.64 [UR42], R6 ;  /* 0x00000006ff007988 */ /* 0x0087e60008000a2a */
[----:B--2---:R-:W-:-:S05]  /*0d60*/  LOP3.LUT R2, R2, 0x10, R3, 0xd8, !PT ;  /* 0x0000001002027812 */ /* 0x004fca00078ed803 */
[----:B------:R3:W-:Y:S02]  /*0d70*/  STS [UR42+0x8], R2 ;  /* 0x00000802ff007988 */ /* 0x0007e4000800082a */
.L_x_31:
[----:B--2---:R-:W-:Y:S05]  /*0d80*/  BSYNC B3 ;  /* 0x0000000000037941 */ /* 0x004fea0003800000 */
.L_x_30:
[----:B------:R-:W-:Y:S04]  /*0d90*/  BSSY B4, `(.L_x_32) ;  /* 0x0000011000047945 */ /* 0x000fe80003800000 */
[----:B------:R-:W-:Y:S04]  /*0da0*/  BSSY B3, `(.L_x_33) ;  /* 0x000000e000037945 */ /* 0x000fe80003800000 */
[----:B------:R-:W-:Y:S05]  /*0db0*/  @P2 BRA `(.L_x_34) ;  /* 0x0000000000242947 */ /* 0x000fea0003800000 */
[----:B---34-:R-:W2:Y:S01]  /*0dc0*/  LDS R2, [UR42+0x34] ;  /* 0x0000342aff027984 */ /* 0x018ea20008000800 */
[----:B------:R-:W-:-:S05]  /*0dd0*/  IMAD.MOV.U32 R3, RZ, RZ, 0x3f000000 ;  /* 0x3f000000ff037424 */ /* 0x000fca00078e00ff */
[----:B--2---:R-:W-:-:S05]  /*0de0*/  LOP3.LUT R2, R2, 0xff000000, R3, 0xb8, !PT ;  /* 0xff00000002027812 */ /* 0x004fca00078eb803 */
[----:B------:R2:W-:Y:S01]  /*0df0*/  STS [UR42+0x34], R2 ;  /* 0x00003402ff007988 */ /* 0x0005e2000800082a */
[----:B------:R-:W-:Y:S05]  /*0e00*/  @P2 BRA `(.L_x_35) ;  /* 0x00000000001c2947 */ /* 0x000fea0003800000 */
[----:B--2---:R-:W2:Y:S01]  /*0e10*/  LDS R2, [UR42+0x38] ;  /* 0x0000382aff027984 */ /* 0x004ea20008000800 */
[----:B------:R-:W-:-:S05]  /*0e20*/  IMAD.MOV.U32 R3, RZ, RZ, 0xff ;  /* 0x000000ffff037424 */ /* 0x000fca00078e00ff */
[----:B--2---:R-:W-:-:S05]  /*0e30*/  LOP3.LUT R2, R2, 0xff, R3, 0xb8, !PT ;  /* 0x000000ff02027812 */ /* 0x004fca00078eb803 */
[----:B------:R2:W-:Y:S02]  /*0e40*/  STS [UR42+0x38], R2 ;  /* 0x00003802ff007988 */ /* 0x0005e4000800082a */
.L_x_34:
[----:B------:R-:W-:Y:S05]  /*0e50*/  @P2 BREAK B3 ;  /* 0x0000000000032942 */ /* 0x000fea0003800000 */
[----:B------:R-:W-:Y:S05]  /*0e60*/  @P2 BRA `(.L_x_36) ;  /* 0x00000000000c2947 */ /* 0x000fea0003800000 */
[----:B------:R1:W-:Y:S02]  /*0e70*/  STS [UR42+0x20], R0 ;  /* 0x00002000ff007988 */ /* 0x0003e4000800082a */
.L_x_35:
[----:B------:R-:W-:Y:S05]  /*0e80*/  BSYNC B3 ;  /* 0x0000000000037941 */ /* 0x000fea0003800000 */
.L_x_33:
[----:B------:R1:W-:Y:S02]  /*0e90*/  @!P2 STS [UR42+0x24], R5 ;  /* 0x00002405ff00a988 */ /* 0x0003e4000800082a */
.L_x_36:
[----:B------:R-:W-:Y:S05]  /*0ea0*/  BSYNC B4 ;  /* 0x0000000000047941 */ /* 0x000fea0003800000 */
.L_x_32:
[----:B------:R-:W-:Y:S05]  /*0eb0*/  WARPSYNC.ALL ;  /* 0x0000000000007948 */ /* 0x000fea0003800000 */
[----:B------:R-:W-:Y:S04]  /*0ec0*/  BSSY B4, `(.L_x_37) ;  /* 0x000000e000047945 */ /* 0x000fe80003800000 */
[----:B------:R-:W-:Y:S05]  /*0ed0*/  @P2 BRA `(.L_x_38) ;  /* 0x0000000000302947 */ /* 0x000fea0003800000 */
[----:B--234-:R-:W2:Y:S01]  /*0ee0*/  LDS R2, [UR42+0x34] ;  /* 0x0000342aff027984 */ /* 0x01cea20008000800 */
[----:B------:R-:W3:Y:S03]  /*0ef0*/  LDC.64 R8, c[0x0][0x248] ;  /* 0x00009200ff087b82 */ /* 0x000ee60000000a00 */
[----:B-1----:R-:W1:Y:S01]  /*0f00*/  LDS R0, [UR42+0x1c] ;  /* 0x00001c2aff007984 */ /* 0x002e620008000800 */
[C---:B---3--:R-:W-:Y:S01]  /*0f10*/  SHF.L.U64.HI R6, R8.reuse, 0x1, R9 ;  /* 0x0000000108067819 */ /* 0x048fe20000010209 */
[----:B------:R-:W-:-:S03]  /*0f20*/  IMAD.SHL.U32 R3, R8, 0x2, RZ ;  /* 0x0000000208037824 */ /* 0x000fc600078e00ff */
[--C-:B------:R-:W-:Y:S02]  /*0f30*/  SHF.R.U32.HI R5, RZ, 0x4, R6.reuse ;  /* 0x00000004ff057819 */ /* 0x100fe40000011606 */
[----:B------:R-:W-:-:S05]  /*0f40*/  SHF.R.U64 R3, R3, 0x4, R6 ;  /* 0x0000000403037819 */ /* 0x000fca0000001206 */
[----:B------:R3:W-:Y:S01]  /*0f50*/  STS [UR42+0xc], R3 ;  /* 0x00000c03ff007988 */ /* 0x0007e2000800082a */
[----:B--2---:R-:W-:Y:S02]  /*0f60*/  LOP3.LUT R2, R2, 0x7, RZ, 0xb8, !PT ;  /* 0x0000000702027812 */ /* 0x004fe400078eb8ff */
[----:B-1----:R-:W-:-:S03]  /*0f70*/  LOP3.LUT R0, R0, 0xf, R5, 0xb8, !PT ;  /* 0x0000000f00007812 */ /* 0x002fc600078eb805 */
[----:B------:R3:W-:Y:S04]  /*0f80*/  STS [UR42+0x34], R2 ;  /* 0x00003402ff007988 */ /* 0x0007e8000800082a */
[----:B------:R3:W-:Y:S02]  /*0f90*/  STS [UR42+0x1c], R0 ;  /* 0x00001c00ff007988 */ /* 0x0007e4000800082a */
.L_x_38:
[----:B------:R-:W-:Y:S05]  /*0fa0*/  BSYNC B4 ;  /* 0x0000000000047941 */ /* 0x000fea0003800000 */
.L_x_37:
[----:B------:R-:W-:Y:S04]  /*0fb0*/  BSSY B4, `(.L_x_39) ;  /* 0x000001a000047945 */ /* 0x000fe80003800000 */
[----:B------:R-:W-:Y:S04]  /*0fc0*/  BSSY B5, `(.L_x_40) ;  /* 0x0000015000057945 */ /* 0x000fe80003800000 */
[----:B------:R-:W-:Y:S05]  /*0fd0*/  @P2 BRA `(.L_x_41) ;  /* 0x0000000000202947 */ /* 0x000fea0003800000 */
[----:B-1-3--:R-:W1:Y:S02]  /*0fe0*/  LDS R0, [UR42+0x34] ;  /* 0x0000342aff007984 */ /* 0x00ae640008000800 */
[----:B-1----:R-:W-:-:S05]  /*0ff0*/  LOP3.LUT R0, R0, 0x38, RZ, 0xb8, !PT ;  /* 0x0000003800007812 */ /* 0x002fca00078eb8ff */
[----:B------:R1:W-:Y:S01]  /*1000*/  STS [UR42+0x34], R0 ;  /* 0x00003400ff007988 */ /* 0x0003e2000800082a */
[----:B------:R-:W-:Y:S05]  /*1010*/  @P2 BRA `(.L_x_42) ;  /* 0x0000000000202947 */ /* 0x000fea0003800000 */
[----:B-1----:R-:W1:Y:S01]  /*1020*/  LDS R0, [UR42+0x8] ;  /* 0x0000082aff007984 */ /* 0x002e620008000800 */
[----:B------:R-:W-:-:S05]  /*1030*/  IMAD.MOV.U32 R3, RZ, RZ, 0x780 ;  /* 0x00000780ff037424 */ /* 0x000fca00078e00ff */
[----:B-1----:R-:W-:-:S05]  /*1040*/  LOP3.LUT R0, R0, 0x300, R3, 0xd8, !PT ;  /* 0x0000030000007812 */ /* 0x002fca00078ed803 */
[----:B------:R1:W-:Y:S02]  /*1050*/  STS [UR42+0x8], R0 ;  /* 0x00000800ff007988 */ /* 0x0003e4000800082a */
.L_x_41:
[----:B------:R-:W-:Y:S05]  /*1060*/  @P2 BRA `(.L_x_43) ;  /* 0x0000000000282947 */ /* 0x000fea0003800000 */
[----:B-1-3--:R-:W1:Y:S02]  /*1070*/  LDS R0, [UR42+0x8] ;  /* 0x0000082aff007984 */ /* 0x00ae640008000800 */
[----:B-1----:R-:W-:-:S05]  /*1080*/  LOP3.LUT R0, R0, 0x1800, RZ, 0xb8, !PT ;  /* 0x0000180000007812 */ /* 0x002fca00078eb8ff */
[----:B------:R3:W-:Y:S02]  /*1090*/  STS [UR42+0x8], R0 ;  /* 0x00000800ff007988 */ /* 0x0007e4000800082a */
.L_x_42:
[----:B------:R-:W-:Y:S05]  /*10a0*/  @P2 BREAK B5 ;  /* 0x0000000000052942 */ /* 0x000fea0003800000 */
[----:B------:R-:W-:Y:S05]  /*10b0*/  @P2 BRA `(.L_x_44) ;  /* 0x0000000000242947 */ /* 0x000fea0003800000 */
[----:B-1-3--:R-:W1:Y:S01]  /*10c0*/  LDS R0, [UR42+0x8] ;  /* 0x0000082aff007984 */ /* 0x00ae620008000800 */
[----:B------:R-:W-:-:S05]  /*10d0*/  IMAD.MOV.U32 R3, RZ, RZ, 0x6000 ;  /* 0x00006000ff037424 */ /* 0x000fca00078e00ff */
[----:B-1----:R-:W-:-:S04]  /*10e0*/  LOP3.LUT R0, R0, 0x6000, R3, 0xd8, !PT ;  /* 0x0000600000007812 */ /* 0x002fc800078ed803 */
[----:B------:R-:W-:-:S05]  /*10f0*/  LOP3.LUT R0, R0, 0x400000, RZ, 0xb8, !PT ;  /* 0x0040000000007812 */ /* 0x000fca00078eb8ff */
[----:B------:R1:W-:Y:S02]  /*1100*/  STS [UR42+0x8], R0 ;  /* 0x00000800ff007988 */ /* 0x0003e4000800082a */
.L_x_43:
[----:B------:R-:W-:Y:S05]  /*1110*/  BSYNC B5 ;  /* 0x0000000000057941 */ /* 0x000fea0003800000 */
.L_x_40:
[----:B-1-3--:R-:W1:Y:S02]  /*1120*/  @!P2 LDS R0, [UR42+0x8] ;  /* 0x0000082aff00a984 */ /* 0x00ae640008000800 */
[----:B-1----:R-:W-:-:S05]  /*1130*/  @!P2 LOP3.LUT R0, R0, 0x8000, RZ, 0xb8, !PT ;  /* 0x000080000000a812 */ /* 0x002fca00078eb8ff */
[----:B------:R1:W-:Y:S02]  /*1140*/  @!P2 STS [UR42+0x8], R0 ;  /* 0x00000800ff00a988 */ /* 0x0003e4000800082a */
.L_x_44:
[----:B------:R-:W-:Y:S05]  /*1150*/  BSYNC B4 ;  /* 0x0000000000047941 */ /* 0x000fea0003800000 */
.L_x_39:
[----:B------:R-:W-:Y:S05]  /*1160*/  WARPSYNC.ALL ;  /* 0x0000000000007948 */ /* 0x000fea0003800000 */
[----:B------:R1:W-:Y:S01]  /*1170*/  STL [R1+0x400], RZ ;  /* 0x000400ff01007387 */ /* 0x0003e20000100800 */
[----:B------:R-:W-:Y:S01]  /*1180*/  UIADD3 UR11, UR10, 0x100, URZ ;  /* 0x000001000a0b7890 */ /* 0x000fe2000fffe03f */
[----:B------:R-:W-:Y:S02]  /*1190*/  ISETP.GE.AND P1, PT, R12, 0x1, PT ;  /* 0x000000010c00780c */ /* 0x000fe40003f26270 */
[----:B------:R-:W-:Y:S01]  /*11a0*/  CS2R R24, SRZ ;  /* 0x0000000000187805 */ /* 0x000fe2000001ff00 */
[----:B------:R1:W-:Y:S01]  /*11b0*/  STL [R1+0x404], RZ ;  /* 0x000404ff01007387 */ /* 0x0003e20000100800 */
[----:B------:R-:W-:Y:S01]  /*11c0*/  UIADD3 UR10, UP0, UR11, UR12, URZ ;  /* 0x0000000c0b0a7290 */ /* 0x000fe2000ff1e03f */
[----:B------:R-:W-:-:S02]  /*11d0*/  CS2R R26, SRZ ;  /* 0x00000000001a7805 */ /* 0x000fc4000001ff00 */
[----:B------:R-:W-:Y:S01]  /*11e0*/  CS2R R28, SRZ ;  /* 0x00000000001c7805 */ /* 0x000fe2000001ff00 */
[----:B------:R1:W-:Y:S01]  /*11f0*/  STL [R1+0x408], RZ ;  /* 0x000408ff01007387 */ /* 0x0003e20000100800 */
[----:B------:R-:W-:Y:S01]  /*1200*/  ULEA.HI.X.SX32 UR11, UR11, UR13, 0x1, UP0 ;  /* 0x0000000d0b0b7291 */ /* 0x000fe200080f0e3f */
[----:B------:R-:W-:Y:S02]  /*1210*/  CS2R R30, SRZ ;  /* 0x00000000001e7805 */ /* 0x000fe4000001ff00 */
[----:B------:R-:W-:Y:S01]  /*1220*/  CS2R R32, SRZ ;  /* 0x0000000000207805 */ /* 0x000fe2000001ff00 */
[----:B------:R1:W-:Y:S01]  /*1230*/  STL [R1+0x40c], RZ ;  /* 0x00040cff01007387 */ /* 0x0003e20000100800 */
[----:B------:R-:W-:Y:S02]  /*1240*/  CS2R R34, SRZ ;  /* 0x0000000000227805 */ /* 0x000fe4000001ff00 */
[----:B------:R-:W-:Y:S02]  /*1250*/  CS2R R36, SRZ ;  /* 0x0000000000247805 */ /* 0x000fe4000001ff00 */
[----:B------:R-:W-:Y:S01]  /*1260*/  CS2R R38, SRZ ;  /* 0x0000000000267805 */ /* 0x000fe2000001ff00 */
[----:B------:R1:W-:Y:S01]  /*1270*/  STL [R1+0x410], RZ ;  /* 0x000410ff01007387 */ /* 0x0003e20000100800 */
[----:B------:R-:W-:-:S02]  /*1280*/  CS2R R40, SRZ ;  /* 0x0000000000287805 */ /* 0x000fc4000001ff00 */
        /* <DEDUP_REMOVED lines=46> */
[----:B------:R1:W-:Y:S04]  /*1570*/  STL [R1+0x440], RZ ;  /* 0x000440ff01007387 */ /* 0x0003e80000100800 */
        /* <DEDUP_REMOVED lines=239> */
[----:B------:R1:W-:Y:S04]  /*2470*/  STL [R1], RZ ;  /* 0x000000ff01007387 */ /* 0x0003e80000100800 */
        /* <DEDUP_REMOVED lines=126> */
[----:B------:R1:W-:Y:S01]  /*2c60*/  STL [R1+0x1fc], RZ ;  /* 0x0001fcff01007387 */ /* 0x0003e20000100800 */
[----:B------:R-:W-:Y:S05]  /*2c70*/  @P0 BRA `(.L_x_45) ;  /* 0x0000000000280947 */ /* 0x000fea0003800000 */
[----:B--2-4-:R-:W2:Y:S01]  /*2c80*/  S2R R2, SR_LANEID ;  /* 0x0000000000027919 */ /* 0x014ea20000000000 */
[----:B------:R-:W-:Y:S05]  /*2c90*/  WARPSYNC.ALL ;  /* 0x0000000000007948 */ /* 0x000fea0003800000 */
[----:B--2---:R-:W-:-:S05]  /*2ca0*/  IMAD.SHL.U32 R2, R2, 0x4, RZ ;  /* 0x0000000402027824 */ /* 0x004fca00078e00ff */
[----:B-1-3--:R1:W2:Y:S02]  /*2cb0*/  LDS R0, [R2+UR42] ;  /* 0x0000002a02007984 */ /* 0x00a2a40008000800 */
[----:B-1----:R-:W-:-:S05]  /*2cc0*/  IADD3 R2, P3, R2, UR10, RZ ;  /* 0x0000000a02027c10 */ /* 0x002fca000ff7e0ff */
[----:B------:R-:W-:-:S05]  /*2cd0*/  IMAD.X R3, RZ, RZ, UR11, P3 ;  /* 0x0000000bff037e24 */ /* 0x000fca00098e06ff */
[----:B--2---:R1:W5:Y:S01]  /*2ce0*/  ATOMG.E.EXCH.STRONG.GPU PT, RZ, [R2], R0 ;  /* 0x0000000002ff73a8 */ /* 0x00436200041ee100 */
[----:B------:R-:W-:-:S04]  /*2cf0*/  DEPBAR {5,4,3,2,1,0} ;  /* 0x0000003f0000791a */ /* 0x000fc80000000000 */
[----:B------:R1:W-:Y:S01]  /*2d00*/  UTMACCTL.IV [UR10] ;  /* 0x000000000a0079b9 */ /* 0x0003e20008000000 */
[----:B------:R-:W-:Y:S01]  /*2d10*/  NOP ;  /* 0x0000000000007918 */ /* 0x000fe20000000000 */
.L_x_45:
[----:B------:R-:W-:Y:S05]  /*2d20*/  @P0 BRA `(.L_x_46) ;  /* 0x00000000000c0947 */ /* 0x000fea0003800000 */
[----:B------:R0:W-:Y:S01]  /*2d30*/  UTMACMDFLUSH ;  /* 0x00000000000079b7 */ /* 0x0001e20000000000 */
[----:B------:R-:W-:Y:S05]  /*2d40*/  @P0 BRA `(.L_x_46) ;  /* 0x0000000000040947 */ /* 0x000fea0003800000 */
[----:B------:R-:W-:-:S04]  /*2d50*/  DEPBAR.LE SB0, 0x0 ;  /* 0x000080000000791a */ /* 0x000fc80000000000 */
.L_x_46:
[----:B------:R-:W-:Y:S05]  /*2d60*/  WARPSYNC.ALL ;  /* 0x0000000000007948 */ /* 0x000fea0003800000 */
[----:B-----5:R-:W-:Y:S01]  /*2d70*/  BAR.SYNC.DEFER_BLOCKING 0x0 ;  /* 0x0000000000007b1d */ /* 0x020fe20000010000 */
[----:B------:R-:W-:Y:S01]  /*2d80*/  USHF.L.U32 UR15, UR4, 0x8, URZ ;  /* 0x00000008040f7899 */ /* 0x000fe2000800063f */
[----:B------:R-:W-:Y:S01]  /*2d90*/  CS2R R112, SRZ ;  /* 0x0000000000707805 */ /* 0x000fe2000001ff00 */
[----:B------:R-:W-:Y:S01]  /*2da0*/  USHF.L.U32 UR19, UR5, 0x8, URZ ;  /* 0x0000000805137899 */ /* 0x000fe2000800063f */
[----:B------:R-:W-:Y:S02]  /*2db0*/  CS2R R114, SRZ ;  /* 0x0000000000727805 */ /* 0x000fe4000001ff00 */
[----:B------:R-:W-:Y:S01]  /*2dc0*/  CS2R R116, SRZ ;  /* 0x0000000000747805 */ /* 0x000fe2000001ff00 */
[----:B------:R-:W-:Y:S01]  /*2dd0*/  VOTEU.ALL UP0, P2 ;  /* 0x00000000003f7886 */ /* 0x000fe20001000000 */
[----:B------:R-:W-:Y:S01]  /*2de0*/  UMOV UR12, 0x1 ;  /* 0x00000001000c7882 */ /* 0x000fe20000000000 */
[----:B------:R-:W-:Y:S01]  /*2df0*/  VOTEU.ALL UP1, P2 ;  /* 0x00000000003f7886 */ /* 0x000fe20001020000 */
[----:B------:R-:W-:-:S02]  /*2e00*/  CS2R R118, SRZ ;  /* 0x0000000000767805 */ /* 0x000fc4000001ff00 */
[----:B------:R-:W-:Y:S01]  /*2e10*/  CS2R R120, SRZ ;  /* 0x0000000000787805 */ /* 0x000fe2000001ff00 */
[----:B------:R-:W-:-:S04]  /*2e20*/  @!UP0 UIADD3 UR16, -UR12, 0x100000, URZ ;  /* 0x001000000c108890 */ /* 0x000fc8000fffe13f */
[----:B------:R-:W-:Y:S02]  /*2e30*/  @!UP0 USHF.L.U32 UR17, UR16, 0xb, URZ ;  /* 0x0000000b10118899 */ /* 0x000fe4000800063f */
[----:B------:R-:W-:Y:S01]  /*2e40*/  @!UP0 USHF.L.U32 UR16, UR16, 0x1, URZ ;  /* 0x0000000110108899 */ /* 0x000fe2000800063f */
[----:B------:R-:W-:Y:S01]  /*2e50*/  CS2R R122, SRZ ;  /* 0x00000000007a7805 */ /* 0x000fe2000001ff00 */
[----:B------:R-:W-:-:S04]  /*2e60*/  @!UP0 UIADD3 UR12, -UR12, 0x100000, URZ ;  /* 0x001000000c0c8890 */ /* 0x000fc8000fffe13f */
[----:B------:R-:W-:Y:S02]  /*2e70*/  @!UP0 USHF.L.U32 UR13, UR12, 0xb, URZ ;  /* 0x0000000b0c0d8899 */ /* 0x000fe4000800063f */
[----:B------:R-:W-:Y:S01]  /*2e80*/  @!UP0 USHF.L.U32 UR12, UR12, 0x1, URZ ;  /* 0x000000010c0c8899 */ /* 0x000fe2000800063f */
[----:B------:R-:W-:Y:S01]  /*2e90*/  CS2R R124, SRZ ;  /* 0x00000000007c7805 */ /* 0x000fe2000001ff00 */
[----:B------:R-:W-:Y:S01]  /*2ea0*/  VOTEU.ALL UP0, P2 ;  /* 0x00000000003f7886 */ /* 0x000fe20001000000 */
[----:B------:R-:W-:Y:S02]  /*2eb0*/  CS2R R126, SRZ ;  /* 0x00000000007e7805 */ /* 0x000fe4000001ff00 */
[----:B------:R-:W-:Y:S02]  /*2ec0*/  CS2R R128, SRZ ;  /* 0x0000000000807805 */ /* 0x000fe4000001ff00 */
[----:B------:R-:W-:Y:S02]  /*2ed0*/  CS2R R130, SRZ ;  /* 0x0000000000827805 */ /* 0x000fe4000001ff00 */
[----:B------:R-:W-:-:S02]  /*2ee0*/  CS2R R132, SRZ ;  /* 0x0000000000847805 */ /* 0x000fc4000001ff00 */
[----:B------:R-:W-:Y:S02]  /*2ef0*/  CS2R R134, SRZ ;  /* 0x0000000000867805 */ /* 0x000fe4000001ff00 */
[----:B------:R-:W-:Y:S02]  /*2f00*/  CS2R R136, SRZ ;  /* 0x0000000000887805 */ /* 0x000fe4000001ff00 */
[----:B------:R-:W-:Y:S02]  /*2f10*/  CS2R R138, SRZ ;  /* 0x00000000008a7805 */ /* 0x000fe4000001ff00 */
[----:B------:R-:W-:Y:S01]  /*2f20*/  CS2R R140, SRZ ;  /* 0x00000000008c7805 */ /* 0x000fe2000001ff00 */
[----:B------:R-:W2:Y:S02]  /*2f30*/  FENCE.VIEW.ASYNC.S ;  /* 0x00000000000073c6 */ /* 0x000ea40000000000 */
[----:B--2---:R2:W3:Y:S02]  /*2f40*/  @!UP0 SYNCS.EXCH.64 URZ, [UR42+0x20000], UR16 ;  /* 0x020000102a3f85b2 */ /* 0x0044e40008000100 */
[----:B---3--:R-:W-:Y:S01]  /*2f50*/  BAR.SYNC.DEFER_BLOCKING 0x0 ;  /* 0x0000000000007b1d */ /* 0x008fe20000010000 */
[----:B------:R-:W-:-:S02]  /*2f60*/  CS2R R142, SRZ ;  /* 0x00000000008e7805 */ /* 0x000fc4000001ff00 */
[----:B------:R-:W-:Y:S02]  /*2f70*/  CS2R R144, SRZ ;  /* 0x0000000000907805 */ /* 0x000fe4000001ff00 */
[----:B------:R-:W-:Y:S02]  /*2f80*/  CS2R R146, SRZ ;  /* 0x0000000000927805 */ /* 0x000fe4000001ff00 */
[----:B------:R-:W-:Y:S02]  /*2f90*/  CS2R R148, SRZ ;  /* 0x0000000000947805 */ /* 0x000fe4000001ff00 */
[----:B------:R-:W-:Y:S01]  /*2fa0*/  CS2R R150, SRZ ;  /* 0x0000000000967805 */ /* 0x000fe2000001ff00 */
[----:B------:R2:W3:Y:S01]  /*2fb0*/  @!UP1 SYNCS.EXCH.64 URZ, [UR42+0x20008], UR12 ;  /* 0x0200080c2a3f95b2 */ /* 0x0004e20008000100 */
[----:B------:R-:W-:Y:S05]  /*2fc0*/  @!P1 BRA `(.L_x_47) ;  /* 0x0000004c00909947 */ /* 0x000fea0003800000 */
[----:B------:R1:W-:Y:S01]  /*2fd0*/  STL [R1+0x400], RZ ;  /* 0x000400ff01007387 */ /* 0x0003e20000100800 */
[----:B------:R-:W-:Y:S02]  /*2fe0*/  CS2R R24, SRZ ;  /* 0x0000000000187805 */ /* 0x000fe4000001ff00 */
        /* <DEDUP_REMOVED lines=83> */
[----:B------:R-:W-:Y:S01]  /*3520*/  CS2R R150, SRZ ;  /* 0x0000000000967805 */ /* 0x000fe2000001ff00 */
[----:B------:R-:W-:Y:S01]  /*3530*/  UMOV UR40, URZ ;  /* 0x0000003f00287c82 */ /* 0x000fe20008000000 */
[----:B------:R-:W-:Y:S01]  /*3540*/  UMOV UR18, URZ ;  /* 0x0000003f00127c82 */ /* 0x000fe20008000000 */
        /* <DEDUP_REMOVED lines=361> */
[----:B------:R1:W-:Y:S02]  /*4be0*/  STL [R1+0x1fc], RZ ;  /* 0x0001fcff01007387 */ /* 0x0003e40000100800 */
.L_x_49:
[----:B---3--:R-:W-:Y:S01]  /*4bf0*/  BAR.SYNC.DEFER_BLOCKING 0x0 ;  /* 0x0000000000007b1d */ /* 0x008fe20000010000 */
[----:B------:R-:W-:Y:S01]  /*4c00*/  ULEA UR24, UR40, UR42, 0x3 ;  /* 0x0000002a28187291 */ /* 0x000fe2000f8e183f */
[----:B-1----:R-:W-:Y:S01]  /*4c10*/  @!P2 IMAD.MOV.U32 R0, RZ, RZ, 0x10000 ;  /* 0x00010000ff00a424 */ /* 0x002fe200078e00ff */
[----:B------:R-:W-:Y:S01]  /*4c20*/  ELECT P0, URZ, PT ;  /* 0x00000000003f782f */ /* 0x000fe20003800000 */
[----:B--2---:R-:W-:-:S03]  /*4c30*/  ULEA UR16, UR40, UR42, 0xf ;  /* 0x0000002a28107291 */ /* 0x004fc6000f8e783f */
[----:B------:R-:W-:Y:S02]  /*4c40*/  ISETP.LT.U32.AND P0, PT, R4, 0x20, P0 ;  /* 0x000000200400780c */ /* 0x000fe40000701070 */
[----:B------:R-:W-:Y:S01]  /*4c50*/  ELECT P1, URZ, PT ;  /* 0x00000000003f782f */ /* 0x000fe20003820000 */
[----:B------:R-:W-:-:S03]  /*4c60*/  UIADD3 UR12, UR16, 0x10000, URZ ;  /* 0x00010000100c7890 */ /* 0x000fc6000fffe03f */
[----:B------:R-:W-:Y:S01]  /*4c70*/  ISETP.LT.U32.AND P1, PT, R4, 0x20, P1 ;  /* 0x000000200400780c */ /* 0x000fe20000f21070 */
[----:B------:R-:W-:Y:S01]  /*4c80*/  UMOV UR14, UR18 ;  /* 0x00000012000e7c82 */ /* 0x000fe20008000000 */
[----:B------:R-:W-:Y:S02]  /*4c90*/  USHF.R.U32.HI UR28, URZ, 0x4, UR16 ;  /* 0x000000043f1c7899 */ /* 0x000fe40008011610 */
[----:B------:R-:W-:Y:S02]  /*4ca0*/  USHF.R.U32.HI UR30, URZ, 0x4, UR12 ;  /* 0x000000043f1e7899 */ /* 0x000fe4000801160c */
[----:B------:R-:W-:Y:S01]  /*4cb0*/  USGXT.U32 UR28, UR28, 0xe ;  /* 0x0000000e1c1c789a */ /* 0x000fe20008000000 */
[----:B------:R-:W-:Y:S01]  /*4cc0*/  VOTEU.ANY UP0, P0 ;  /* 0x00000000003f7886 */ /* 0x000fe20000000100 */
[----:B------:R-:W-:Y:S01]  /*4cd0*/  VOTEU.ANY UP2, P0 ;  /* 0x00000000003f7886 */ /* 0x000fe20000040100 */
[----:B------:R-:W-:Y:S01]  /*4ce0*/  USGXT.U32 UR30, UR30, 0xe ;  /* 0x0000000e1e1e789a */ /* 0x000fe20008000000 */
[----:B------:R1:W-:Y:S01]  /*4cf0*/  @!P2 SYNCS.ARRIVE.TRANS64 RZ, [UR24+0x20000], R0 ;  /* 0x02000000ffffa9a7 */ /* 0x0003e20008000018 */
[----:B------:R2:W-:Y:S06]  /*4d00*/  MEMBAR.ALL.CTA ;  /* 0x0000000000007992 */ /* 0x0005ec0000008000 */
[----:B--2---:R-:W2:Y:S01]  /*4d10*/  FENCE.VIEW.ASYNC.S ;  /* 0x00000000000073c6 */ /* 0x004ea20000000000 */
[----:B------:R-:W-:Y:S01]  /*4d20*/  @UP0 UIADD3 UR17, UR24, 0x20000, URZ ;  /* 0x0002000018110890 */ /* 0x000fe2000fffe03f */
[----:B------:R-:W-:Y:S01]  /*4d30*/  @UP0 UMOV UR20, UR6 ;  /* 0x0000000600140c82 */ /* 0x000fe20008000000 */
[----:B------:R-:W-:Y:S01]  /*4d40*/  @UP0 UMOV UR21, UR7 ;  /* 0x0000000700150c82 */ /* 0x000fe20008000000 */
[----:B--2---:R-:W-:Y:S01]  /*4d50*/  VOTEU.ANY UP1, P1 ;  /* 0x00000000003f7886 */ /* 0x004fe20000820100 */
[----:B------:R-:W-:Y:S01]  /*4d60*/  VOTEU.ANY UP3, P1 ;  /* 0x00000000003f7886 */ /* 0x000fe20000860100 */
[----:B-1----:R-:W-:-:S03]  /*4d70*/  IMAD.U32 R0, RZ, RZ, UR41 ;  /* 0x00000029ff007e24 */ /* 0x002fc6000f8e00ff */
[----:B------:R-:W-:Y:S01]  /*4d80*/  @UP1 UIADD3 UR13, UR24, 0x20000, URZ ;  /* 0x00020000180d1890 */ /* 0x000fe2000fffe03f */
[----:B------:R-:W-:Y:S01]  /*4d90*/  @UP1 UMOV UR22, UR8 ;  /* 0x0000000800161c82 */ /* 0x000fe20008000000 */
[----:B------:R-:W-:Y:S01]  /*4da0*/  @UP1 UMOV UR23, UR9 ;  /* 0x0000000900171c82 */ /* 0x000fe20008000000 */
[----:B------:R-:W-:Y:S01]  /*4db0*/  SHF.L.U32 R0, R0, 0x1f, RZ ;  /* 0x0000001f00007819 */ /* 0x000fe200000006ff */
[----:B------:R-:W-:Y:S06]  /*4dc0*/  BAR.SYNC.DEFER_BLOCKING 0x0 ;  /* 0x0000000000007b1d */ /* 0x000fec0000010000 */
[----:B------:R1:W-:Y:S02]  /*4dd0*/  @UP2 UTMALDG.2D [UR16], [UR20] ;  /* 0x00000010140025b4 */ /* 0x0003e40008008000 */
[----:B------:R-:W-:Y:S06]  /*4de0*/  BAR.SYNC.DEFER_BLOCKING 0x0 ;  /* 0x0000000000007b1d */ /* 0x000fec0000010000 */
[----:B------:R1:W-:Y:S02]  /*4df0*/  @UP3 UTMALDG.2D [UR12], [UR22] ;  /* 0x0000000c160035b4 */ /* 0x0003e40008008000 */
[----:B------:R-:W-:Y:S06]  /*4e00*/  BAR.SYNC.DEFER_BLOCKING 0x0 ;  /* 0x0000000000007b1d */ /* 0x000fec0000010000 */
[----:B------:R-:W2:Y:S02]  /*4e10*/  SYNCS.PHASECHK.TRANS64.TRYWAIT P0, [UR24+0x20000], R0 ;  /* 0x02000000ff0075a7 */ /* 0x000ea40008000158 */
[----:B-12---:R-:W-:Y:S05]  /*4e20*/  @!P0 BRA `(.L_x_48) ;  /* 0x0000007000948947 */ /* 0x006fea0003800000 */
.L_x_50:
[----:B------:R-:W-:Y:S01]  /*4e30*/  STL.64 [R1+0x6c8], R150 ;  /* 0x0006c89601007387 */ /* 0x000fe20000100a00 */
[----:B------:R-:W-:Y:S01]  /*4e40*/  UMOV UR29, 0x40000040 ;  /* 0x40000040001d7882 */ /* 0x000fe20000000000 */
[----:B------:R-:W-:Y:S01]  /*4e50*/  UMOV UR31, 0x40000040 ;  /* 0x40000040001f7882 */ /* 0x000fe20000000000 */
[----:B------:R-:W-:Y:S01]  /*4e60*/  UIADD3 UR32, UP0, UR28, 0x2, URZ ;  /* 0x000000021c207890 */ /* 0x000fe2000ff1e03f */
[----:B------:R-:W-:Y:S01]  /*4e70*/  STL.64 [R1+0x6c0], R148 ;  /* 0x0006c09401007387 */ /* 0x000fe20000100a00 */
[----:B------:R-:W-:Y:S01]  /*4e80*/  UIADD3 UR34, UP1, UR30, 0x2, URZ ;  /* 0x000000021e227890 */ /* 0x000fe2000ff3e03f */
[----:B------:R-:W1:Y:S02]  /*4e90*/  LDC R0, c[0x0][0x230] ;  /* 0x00008c00ff007b82 */ /* 0x000e640000000800 */
[----:B------:R-:W-:Y:S04]  /*4ea0*/  STL.64 [R1+0x6b8], R146 ;  /* 0x0006b89201007387 */ /* 0x000fe80000100a00 */
        /* <DEDUP_REMOVED lines=10> */
[----:B------:R2:W-:Y:S04]  /*4f50*/  STL.64 [R1+0x660], R124 ;  /* 0x0006607c01007387 */ /* 0x0005e80000100a00 */
[----:B--2---:R-:W2:Y:S04]  /*4f60*/  LDL.LU.64 R124, [R1] ;  /* 0x00000000017c7983 */ /* 0x004ea80000300a00 */
[----:B------:R-:W3:Y:S04]  /*4f70*/  LDL.LU.64 R126, [R1+0x8] ;  /* 0x00000800017e7983 */ /* 0x000ee80000300a00 */
[----:B------:R-:W5:Y:S04]  /*4f80*/  LDL.LU.64 R128, [R1+0x10] ;  /* 0x0000100001807983 */ /* 0x000f680000300a00 */
[----:B------:R-:W4:Y:S04]  /*4f90*/  LDL.LU.64 R130, [R1+0x18] ;  /* 0x0000180001827983 */ /* 0x000f280000300a00 */
[----:B------:R-:W2:Y:S04]  /*4fa0*/  LDL.LU.64 R132, [R1+0x20] ;  /* 0x0000200001847983 */ /* 0x000ea80000300a00 */
        /* <DEDUP_REMOVED lines=9> */
[----:B---3--:R-:W-:Y:S04]  /*5040*/  STL.64 [R1+0x8c8], R150 ;  /* 0x0008c89601007387 */ /* 0x008fe80000100a00 */
[----:B--2---:R-:W-:Y:S04]  /*5050*/  STL.64 [R1+0x8c0], R148 ;  /* 0x0008c09401007387 */ /* 0x004fe80000100a00 */
[----:B----4-:R-:W-:Y:S04]  /*5060*/  STL.64 [R1+0x8b8], R146 ;  /* 0x0008b89201007387 */ /* 0x010fe80000100a00 */
[----:B-----5:R-:W-:Y:S04]  /*5070*/  STL.64 [R1+0x8b0], R144 ;  /* 0x0008b09001007387 */ /* 0x020fe80000100a00 */
        /* <DEDUP_REMOVED lines=60> */
[----:B--2---:R-:W2:Y:S04]  /*5440*/  LDL.LU.64 R24, [R1+0x200] ;  /* 0x0002000001187983 */ /* 0x004ea80000300a00 */
[----:B------:R-:W3:Y:S04]  /*5450*/  LDL.LU.64 R26, [R1+0x208] ;  /* 0x00020800011a7983 */ /* 0x000ee80000300a00 */
[----:B------:R-:W4:Y:S04]  /*5460*/  LDL.LU.64 R28, [R1+0x210] ;  /* 0x00021000011c7983 */ /* 0x000f280000300a00 */
[----:B------:R-:W5:Y:S04]  /*5470*/  LDL.LU.64 R30, [R1+0x218] ;  /* 0x00021800011e7983 */ /* 0x000f680000300a00 */
[----:B------:R-:W2:Y:S04]  /*5480*/  LDL.LU.64 R32, [R1+0x220] ;  /* 0x0002200001207983 */ /* 0x000ea80000300a00 */
        /* <DEDUP_REMOVED lines=59> */
[----:B-----5:R-:W-:Y:S04]  /*5840*/  STL.64 [R1+0xac8], R150 ;  /* 0x000ac89601007387 */ /* 0x020fe80000100a00 */
[----:B----4-:R-:W-:Y:S04]  /*5850*/  STL.64 [R1+0xac0], R148 ;  /* 0x000ac09401007387 */ /* 0x010fe80000100a00 */
[----:B---3--:R-:W-:Y:S04]  /*5860*/  STL.64 [R1+0xab8], R146 ;  /* 0x000ab89201007387 */ /* 0x008fe80000100a00 */
[----:B--2---:R-:W-:Y:S04]  /*5870*/  STL.64 [R1+0xab0], R144 ;  /* 0x000ab09001007387 */ /* 0x004fe80000100a00 */
        /* <DEDUP_REMOVED lines=61> */
[----:B------:R-:W2:Y:S04]  /*5c50*/  LDL.LU.64 R26, [R1+0x408] ;  /* 0x00040800011a7983 */ /* 0x000ea80000300a00 */
        /* <DEDUP_REMOVED lines=61> */
[----:B------:R-:W2:Y:S01]  /*6030*/  LDL.LU.64 R150, [R1+0x5f8] ;  /* 0x0005f80001967983 */ /* 0x000ea20000300a00 */
[----:B------:R-:W-:Y:S01]  /*6040*/  UMOV UR12, URZ ;  /* 0x0000003f000c7c82 */ /* 0x000fe20008000000 */
[----:B------:R-:W-:Y:S01]  /*6050*/  UMOV UR13, URZ ;  /* 0x0000003f000d7c82 */ /* 0x000fe20008000000 */
[----:B------:R-:W-:Y:S01]  /*6060*/  UIADD3.X UR33, UR12, 0x40000040, URZ, UP0, !UPT ;  /* 0x400000400c217890 */ /* 0x000fe200087fe43f */
[----:B------:R-:W3:Y:S01]  /*6070*/  LDL.LU.64 R152, [R1+0x70] ;  /* 0x0000700001987983 */ /* 0x000ee20000300a00 */
[----:B------:R-:W-:Y:S01]  /*6080*/  UIADD3.X UR35, UR13, 0x40000040, URZ, UP1, !UPT ;  /* 0x400000400d237890 */ /* 0x000fe20008ffe43f */
[----:B--2---:R-:W-:Y:S01]  /*6090*/  WARPGROUP.ARRIVE ;  /* 0x00000000000079c5 */ /* 0x004fe20000000000 */
[----:B------:R-:W-:Y:S01]  /*60a0*/  UIADD3.64 UR24, UR32, 0x2, URZ ;  /* 0x0000000220187897 */ /* 0x000fe2000fffe03f */
[----:B------:R-:W3:Y:S04]  /*60b0*/  LDL.LU.64 R154, [R1+0x78] ;  /* 0x00007800019a7983 */ /* 0x000ee80000300a00 */
[----:B------:R-:W-:Y:S01]  /*60c0*/  HGMMA.64x256x16.F32 R24, gdesc[UR28], R24, gsb0 ;  /* 0x03e000001c1879f0 */ /* 0x000fe20008000818 */
[----:B------:R-:W-:Y:S01]  /*60d0*/  UIADD3.64 UR26, UR34, 0x2, URZ ;  /* 0x00000002221a7897 */ /* 0x000fe2000fffe03f */
[----:B------:R-:W3:Y:S01]  /*60e0*/  LDL.LU.64 R156, [R1+0x80] ;  /* 0x00008000019c7983 */ /* 0x000ee20000300a00 */
[----:B------:R-:W-:-:S02]  /*60f0*/  UIADD3.64 UR20, UR32, 0x4, URZ ;  /* 0x0000000420147897 */ /* 0x000fc4000fffe03f */
[----:B------:R-:W-:Y:S01]  /*6100*/  UIADD3.64 UR22, UR34, 0x4, URZ ;  /* 0x0000000422167897 */ /* 0x000fe2000fffe03f */
[----:B------:R-:W3:Y:S04]  /*6110*/  LDL.LU.64 R158, [R1+0x88] ;  /* 0x00008800019e7983 */ /* 0x000ee80000300a00 */
        /* <DEDUP_REMOVED lines=45> */
[----:B------:R-:W3:Y:S01]  /*63f0*/  LDL.LU.64 R250, [R1+0x1f8] ;  /* 0x0001f80001fa7983 */ /* 0x000ee20000300a00 */
[----:B------:R-:W-:-:S02]  /*6400*/  WARPGROUP.DEPBAR.LE gsb0, 0x0 ;  /* 0x00008000000079c5 */ /* 0x000fc40000010000 */
[----:B------:R-:W-:-:S06]  /*6410*/  WARPGROUP.ARRIVE ;  /* 0x00000000000079c5 */ /* 0x000fcc0000000000 */
[----:B------:R-:W-:Y:S03]  /*6420*/  HGMMA.64x256x16.F32 R24, gdesc[UR32], R24, gsb0 ;  /* 0x03e00000201879f0 */ /* 0x000fe60008000818 */
[----:B------:R-:W-:Y:S02]  /*6430*/  WARPGROUP.DEPBAR.LE gsb0, 0x0 ;  /* 0x00008000000079c5 */ /* 0x000fe40000010000 */
[----:B------:R-:W-:-:S15]  /*6440*/  WARPGROUP.ARRIVE ;  /* 0x00000000000079c5 */ /* 0x000fde0000000000 */
[----:B------:R-:W-:-:S08]  /*6450*/  NOP ;  /* 0x0000000000007918 */ /* 0x000fd00000000000 */
[----:B------:R-:W-:Y:S03]  /*6460*/  HGMMA.64x256x16.F32 R24, gdesc[UR24], R24, gsb0 ;  /* 0x03e00000181879f0 */ /* 0x000fe60008000818 */
[----:B------:R-:W-:Y:S02]  /*6470*/  WARPGROUP.DEPBAR.LE gsb0, 0x0 ;  /* 0x00008000000079c5 */ /* 0x000fe40000010000 */
[----:B------:R-:W-:-:S15]  /*6480*/  WARPGROUP.ARRIVE ;  /* 0x00000000000079c5 */ /* 0x000fde0000000000 */
[----:B------:R-:W-:-:S08]  /*6490*/  NOP ;  /* 0x0000000000007918 */ /* 0x000fd00000000000 */
[----:B------:R-:W-:Y:S03]  /*64a0*/  HGMMA.64x256x16.F32 R24, gdesc[UR20], R24, gsb0 ;  /* 0x03e00000141879f0 */ /* 0x000fe60008000818 */
[----:B------:R-:W-:Y:S02]  /*64b0*/  WARPGROUP.DEPBAR.LE gsb0, 0x0 ;  /* 0x00008000000079c5 */ /* 0x000fe40000010000 */
        /* <DEDUP_REMOVED lines=128> */
[----:B------:R-:W-:-:S02]  /*6cc0*/  UIADD3.64 UR28, UR32, 0x1fe, URZ ;  /* 0x000001fe201c7897 */ /* 0x000fc4000fffe03f */
[----:B------:R-:W-:Y:S01]  /*6cd0*/  UIADD3.64 UR36, UR32, 0x200, URZ ;  /* 0x0000020020247897 */ /* 0x000fe2000fffe03f */
[----:B------:R-:W-:Y:S01]  /*6ce0*/  UMOV UR38, UR34 ;  /* 0x0000002200267c82 */ /* 0x000fe20008000000 */
[----:B------:R-:W-:Y:S01]  /*6cf0*/  UMOV UR39, UR35 ;  /* 0x0000002300277c82 */ /* 0x000fe20008000000 */
[----:B------:R-:W-:Y:S02]  /*6d00*/  UIADD3.64 UR24, UR32, 0x202, URZ ;  /* 0x0000020220187897 */ /* 0x000fe4000fffe03f */
[----:B------:R-:W-:Y:S01]  /*6d10*/  UIADD3.64 UR20, UR32, 0x204, URZ ;  /* 0x0000020420147897 */ /* 0x000fe2000fffe03f */
[----:B--2---:R-:W-:-:S06]  /*6d20*/  WARPGROUP.ARRIVE ;  /* 0x00000000000079c5 */ /* 0x004fcc0000000000 */
        /* <DEDUP_REMOVED lines=78> */
[----:B--2---:R-:W3:Y:S04]  /*7210*/  LDL.LU.64 R150, [R1+0x8c8] ;  /* 0x0008c80001967983 */ /* 0x004ee80000300a00 */
        /* <DEDUP_REMOVED lines=13> */
[----:B------:R-:W-:-:S02]  /*72f0*/  UIADD3.64 UR28, UR32, 0x3fe, URZ ;  /* 0x000003fe201c7897 */ /* 0x000fc4000fffe03f */
[----:B------:R-:W-:Y:S01]  /*7300*/  UIADD3.64 UR36, UR32, 0x400, URZ ;  /* 0x0000040020247897 */ /* 0x000fe2000fffe03f */
[----:B------:R-:W2:Y:S01]  /*7310*/  LDL.LU.64 R122, [R1+0x858] ;  /* 0x00085800017a7983 */ /* 0x000ea20000300a00 */
[----:B------:R-:W-:Y:S01]  /*7320*/  UMOV UR38, UR34 ;  /* 0x0000002200267c82 */ /* 0x000fe20008000000 */
[----:B------:R-:W-:Y:S01]  /*7330*/  UMOV UR39, UR35 ;  /* 0x0000002300277c82 */ /* 0x000fe20008000000 */
[----:B------:R-:W-:Y:S01]  /*7340*/  UIADD3.64 UR24, UR32, 0x402, URZ ;  /* 0x0000040220187897 */ /* 0x000fe2000fffe03f */
[----:B------:R-:W2:Y:S01]  /*7350*/  LDL.LU.64 R120, [R1+0x850] ;  /* 0x0008500001787983 */ /* 0x000ea20000300a00 */
[----:B------:R-:W-:-:S03]  /*7360*/  UIADD3.64 UR20, UR32, 0x404, URZ ;  /* 0x0000040420147897 */ /* 0x000fc6000fffe03f */
        /* <DEDUP_REMOVED lines=48> */
[----:B---3--:R-:W-:-:S06]  /*7670*/  WARPGROUP.ARRIVE ;  /* 0x00000000000079c5 */ /* 0x008fcc0000000000 */
        /* <DEDUP_REMOVED lines=14> */
[----:B------:R-:W-:Y:S04]  /*7760*/  STL.64 [R1], R124 ;  /* 0x0000007c01007387 */ /* 0x000fe80000100a00 */
        /* <DEDUP_REMOVED lines=63> */
[----:B---3--:R-:W2:Y:S04]  /*7b60*/  LDL.LU.64 R150, [R1+0x6c8] ;  /* 0x0006c80001967983 */ /* 0x008ea80000300a00 */
        /* <DEDUP_REMOVED lines=14> */
[----:B------:R-:W-:Y:S02]  /*7c50*/  UIADD3.64 UR24, UR32, 0x602, URZ ;  /* 0x0000060220187897 */ /* 0x000fe4000fffe03f */
[----:B------:R-:W-:Y:S02]  /*7c60*/  UIADD3.64 UR20, UR32, 0x604, URZ ;  /* 0x0000060420147897 */ /* 0x000fe4000fffe03f */
[----:B------:R-:W-:Y:S02]  /*7c70*/  UIADD3 UR18, UR18, 0x40, URZ ;  /* 0x0000004012127890 */ /* 0x000fe4000fffe03f */
[----:B------:R-:W-:-:S04]  /*7c80*/  UIADD3 UR40, UR40, 0x1, URZ ;  /* 0x0000000128287890 */ /* 0x000fc8000fffe03f */
[----:B-1----:R-:W-:Y:S01]  /*7c90*/  ISETP.LE.AND P0, PT, R0, UR18, PT ;  /* 0x0000001200007c0c */ /* 0x002fe2000bf03270 */
[----:B------:R-:W-:-:S04]  /*7ca0*/  UISETP.NE.U32.AND UP0, UPT, UR40, 0x2, UPT ;  /* 0x000000022800788c */ /* 0x000fc8000bf05070 */
[----:B------:R-:W-:Y:S02]  /*7cb0*/  USEL UR12, URZ, 0x1, UP0 ;  /* 0x000000013f0c7887 */ /* 0x000fe40008000000 */
[----:B------:R-:W-:Y:S02]  /*7cc0*/  USEL UR40, UR40, URZ, UP0 ;  /* 0x0000003f28287287 */ /* 0x000fe40008000000 */
[----:B------:R-:W-:Y:S01]  /*7cd0*/  ULOP3.LUT UR41, UR41, UR12, URZ, 0x3c, !UPT ;  /* 0x0000000c29297292 */ /* 0x000fe2000f8e3c3f */
[----:B--2---:R-:W-:-:S06]  /*7ce0*/  WARPGROUP.ARRIVE ;  /* 0x00000000000079c5 */ /* 0x004fcc0000000000 */
[----:B------:R-:W-:Y:S01]  /*7cf0*/  HGMMA.64x256x16.F32 R24, gdesc[UR28], R24, gsb0 ;  /* 0x03e000001c1879f0 */ /* 0x000fe20008000818 */
[----:B------:R-:W-:Y:S01]  /*7d00*/  UIADD3.64 UR28, UR32, 0x600, URZ ;  /* 0x00000600201c7897 */ /* 0x000fe2000fffe03f */
[----:B------:R-:W-:Y:S01]  /*7d10*/  UMOV UR30, UR34 ;  /* 0x00000022001e7c82 */ /* 0x000fe20008000000 */
[----:B------:R-:W-:Y:S01]  /*7d20*/  UMOV UR31, UR35 ;  /* 0x00000023001f7c82 */ /* 0x000fe20008000000 */
[----:B------:R-:W-:Y:S02]  /*7d30*/  WARPGROUP.DEPBAR.LE gsb0, 0x0 ;  /* 0x00008000000079c5 */ /* 0x000fe40000010000 */
[----:B------:R-:W-:-:S15]  /*7d40*/  WARPGROUP.ARRIVE ;  /* 0x00000000000079c5 */ /* 0x000fde0000000000 */
[----:B------:R-:W-:-:S07]  /*7d50*/  NOP ;  /* 0x0000000000007918 */ /* 0x000fce0000000000 */
        /* <DEDUP_REMOVED lines=10> */
[----:B----4-:R-:W-:Y:S05]  /*7e00*/  @!P0 BRA `(.L_x_49) ;  /* 0xffffffcc00788947 */ /* 0x010fea000383ffff */
.L_x_47:
[----:B------:R-:W5:Y:S04]  /*7e10*/  LDL.LU R152, [R1+0x44c] ;  /* 0x00044c0001987983 */ /* 0x000f680000300800 */
[----:B------:R-:W2:Y:S04]  /*7e20*/  LDL.LU R23, [R1+0x448] ;  /* 0x0004480001177983 */ /* 0x000ea80000300800 */
[----:B------:R-:W3:Y:S04]  /*7e30*/  LDL.LU R22, [R1+0x45c] ;  /* 0x00045c0001167983 */ /* 0x000ee80000300800 */
        /* <DEDUP_REMOVED lines=9> */
[----:B-1--4-:R-:W4:Y:S04]  /*7ed0*/  LDL.LU R2, [R1+0x56c] ;  /* 0x00056c0001027983 */ /* 0x012f280000300800 */
[----:B------:R-:W4:Y:S04]  /*7ee0*/  LDL.LU R0, [R1+0x568] ;  /* 0x0005680001007983 */ /* 0x000f280000300800 */
        /* <DEDUP_REMOVED lines=8> */
[----:B------:R-:W5:Y:S04]  /*7f70*/  LDL.LU R153, [R1+0x41c] ;  /* 0x00041c0001997983 */ /* 0x000f680000300800 */
[----:B------:R-:W4:Y:S04]  /*7f80*/  LDL.LU R3, [R1+0x418] ;  /* 0x0004180001037983 */ /* 0x000f280000300800 */
[----:B------:R-:W2:Y:S04]  /*7f90*/  LDL.LU R155, [R1+0x404] ;  /* 0x00040400019b7983 */ /* 0x000ea80000300800 */
[----:B------:R-:W2:Y:S04]  /*7fa0*/  LDL.LU R154, [R1+0x400] ;  /* 0x00040000019a7983 */ /* 0x000ea80000300800 */
[----:B------:R-:W-:Y:S04]  /*7fb0*/  STL [R1+0x7e8], R53 ;  /* 0x0007e83501007387 */ /* 0x000fe80000100800 */
        /* <DEDUP_REMOVED lines=73> */
[----:B------:R-:W-:Y:S01]  /*8450*/  STL [R1+0x6c0], R127 ;  /* 0x0006c07f01007387 */ /* 0x000fe20000100800 */
[----:B--2---:R-:W-:-:S03]  /*8460*/  F2FP.F16.F32.PACK_AB R4, R155, R154 ;  /* 0x0000009a9b04723e */ /* 0x004fc600000000ff */
        /* <DEDUP_REMOVED lines=24> */
[----:B------:R1:W-:Y:S04]  /*85f0*/  STL [R1+0x650], R4 ;  /* 0x0006500401007387 */ /* 0x0003e80000100800 */
[----:B------:R-:W2:Y:S04]  /*8600*/  LDL.LU R197, [R1+0x40c] ;  /* 0x00040c0001c57983 */ /* 0x000ea80000300800 */
[----:B------:R-:W2:Y:S04]  /*8610*/  LDL.LU R196, [R1+0x408] ;  /* 0x0004080001c47983 */ /* 0x000ea80000300800 */
[----:B------:R-:W2:Y:S04]  /*8620*/  LDL.LU R195, [R1+0x414] ;  /* 0x0004140001c37983 */ /* 0x000ea80000300800 */
[----:B------:R-:W2:Y:S01]  /*8630*/  LDL.LU R194, [R1+0x410] ;  /* 0x0004100001c27983 */ /* 0x000ea20000300800 */
[----:B-----5:R-:W-:-:S03]  /*8640*/  IMAD.MOV.U32 R193, RZ, RZ, R153 ;  /* 0x000000ffffc17224 */ /* 0x020fc600078e0099 */
[----:B------:R-:W5:Y:S04]  /*8650*/  LDL.LU R192, [R1+0x424] ;  /* 0x0004240001c07983 */ /* 0x000f680000300800 */
        /* <DEDUP_REMOVED lines=8> */
[----:B------:R-:W5:Y:S01]  /*86e0*/  LDL.LU R183, [R1+0x440] ;  /* 0x0004400001b77983 */ /* 0x000f620000300800 */
[----:B------:R-:W-:-:S02]  /*86f0*/  IMAD.MOV.U32 R182, RZ, RZ, R152 ;  /* 0x000000ffffb67224 */ /* 0x000fc400078e0098 */
[----:B------:R-:W-:Y:S01]  /*8700*/  IMAD.MOV.U32 R181, RZ, RZ, R23 ;  /* 0x000000ffffb57224 */ /* 0x000fe200078e0017 */
[----:B------:R-:W5:Y:S04]  /*8710*/  LDL.LU R180, [R1+0x454] ;  /* 0x0004540001b47983 */ /* 0x000f680000300800 */
[----:B------:R-:W5:Y:S01]  /*8720*/  LDL.LU R179, [R1+0x450] ;  /* 0x0004500001b37983 */ /* 0x000f620000300800 */
[----:B---3--:R-:W-:Y:S02]  /*8730*/  IMAD.MOV.U32 R178, RZ, RZ, R22 ;  /* 0x000000ffffb27224 */ /* 0x008fe400078e0016 */
[----:B------:R-:W-:Y:S01]  /*8740*/  IMAD.MOV.U32 R177, RZ, RZ, R21 ;  /* 0x000000ffffb17224 */ /* 0x000fe200078e0015 */
[----:B------:R-:W3:Y:S04]  /*8750*/  LDL.LU R176, [R1+0x464] ;  /* 0x0004640001b07983 */ /* 0x000ee80000300800 */
[----:B------:R-:W3:Y:S01]  /*8760*/  LDL.LU R175, [R1+0x460] ;  /* 0x0004600001af7983 */ /* 0x000ee20000300800 */
[----:B------:R-:W-:-:S02]  /*8770*/  IMAD.MOV.U32 R174, RZ, RZ, R20 ;  /* 0x000000ffffae7224 */ /* 0x000fc400078e0014 */
[----:B------:R-:W-:Y:S01]  /*8780*/  IMAD.MOV.U32 R173, RZ, RZ, R19 ;  /* 0x000000ffffad7224 */ /* 0x000fe200078e0013 */
[----:B------:R-:W3:Y:S04]  /*8790*/  LDL.LU R172, [R1+0x474] ;  /* 0x0004740001ac7983 */ /* 0x000ee80000300800 */
[----:B------:R-:W3:Y:S01]  /*87a0*/  LDL.LU R171, [R1+0x470] ;  /* 0x0004700001ab7983 */ /* 0x000ee20000300800 */
[----:B------:R-:W-:Y:S02]  /*87b0*/  IMAD.MOV.U32 R170, RZ, RZ, R18 ;  /* 0x000000ffffaa7224 */ /* 0x000fe400078e0012 */
[----:B------:R-:W-:Y:S01]  /*87c0*/  IMAD.MOV.U32 R169, RZ, RZ, R17 ;  /* 0x000000ffffa97224 */ /* 0x000fe200078e0011 */
        /* <DEDUP_REMOVED lines=17> */
[----:B------:R-:W3:Y:S01]  /*88e0*/  LDL.LU R23, [R1+0x4c0] ;  /* 0x0004c00001177983 */ /* 0x000ee20000300800 */
[----:B----4-:R-:W-:-:S02]  /*88f0*/  IMAD.MOV.U32 R22, RZ, RZ, R16 ;  /* 0x000000ffff167224 */ /* 0x010fc400078e0010 */
[----:B------:R-:W-:Y:S01]  /*8900*/  IMAD.MOV.U32 R21, RZ, RZ, R15 ;  /* 0x000000ffff157224 */ /* 0x000fe200078e000f */
[----:B------:R-:W4:Y:S01]  /*8910*/  LDL.LU R20, [R1+0x4d4] ;  /* 0x0004d40001147983 */ /* 0x000f220000300800 */
[----:B------:R-:W-:-:S03]  /*8920*/  IMAD.MOV.U32 R18, RZ, RZ, R14 ;  /* 0x000000ffff127224 */ /* 0x000fc600078e000e */
[----:B------:R-:W4:Y:S01]  /*8930*/  LDL.LU R19, [R1+0x4d0] ;  /* 0x0004d00001137983 */ /* 0x000f220000300800 */
[----:B------:R-:W-:-:S03]  /*8940*/  IMAD.MOV.U32 R17, RZ, RZ, R13 ;  /* 0x000000ffff117224 */ /* 0x000fc600078e000d */
[----:B------:R-:W4:Y:S01]  /*8950*/  LDL.LU R16, [R1+0x4e4] ;  /* 0x0004e40001107983 */ /* 0x000f220000300800 */
[----:B------:R-:W-:-:S03]  /*8960*/  IMAD.MOV.U32 R14, RZ, RZ, R12 ;  /* 0x000000ffff0e7224 */ /* 0x000fc600078e000c */
[----:B------:R-:W4:Y:S01]  /*8970*/  LDL.LU R15, [R1+0x4e0] ;  /* 0x0004e000010f7983 */ /* 0x000f220000300800 */
[----:B------:R-:W-:-:S03]  /*8980*/  IMAD.MOV.U32 R13, RZ, RZ, R11 ;  /* 0x000000ffff0d7224 */ /* 0x000fc600078e000b */
[----:B------:R-:W4:Y:S04]  /*8990*/  LDL.LU R12, [R1+0x4f4] ;  /* 0x0004f400010c7983 */ /* 0x000f280000300800 */
[----:B------:R-:W4:Y:S01]  /*89a0*/  LDL.LU R11, [R1+0x4f0] ;  /* 0x0004f000010b7983 */ /* 0x000f220000300800 */
[----:B-1----:R-:W-:Y:S02]  /*89b0*/  F2FP.F16.F32.PACK_AB R4, R182, R181 ;  /* 0x000000b5b604723e */ /* 0x002fe400000000ff */
[----:B------:R-:W-:Y:S01]  /*89c0*/  F2FP.F16.F32.PACK_AB R17, R18, R17 ;  /* 0x000000111211723e */ /* 0x000fe200000000ff */
[----:B------:R-:W-:Y:S01]  /*89d0*/  BAR.SYNC.DEFER_BLOCKING 0x0 ;  /* 0x0000000000007b1d */ /* 0x000fe20000010000 */
[----:B------:R-:W-:Y:S02]  /*89e0*/  F2FP.F16.F32.PACK_AB R13, R14, R13 ;  /* 0x0000000d0e0d723e */ /* 0x000fe400000000ff */
[----:B------:R-:W-:-:S02]  /*89f0*/  F2FP.F16.F32.PACK_AB R3, R193, R3 ;  /* 0x00000003c103723e */ /* 0x000fc400000000ff */
[----:B------:R-:W-:Y:S02]  /*8a00*/  F2FP.F16.F32.PACK_AB R24, R25, R24 ;  /* 0x000000181918723e */ /* 0x000fe400000000ff */
[----:B--2---:R-:W-:Y:S01]  /*8a10*/  F2FP.F16.F32.PACK_AB R150, R197, R196 ;  /* 0x000000c4c596723e */ /* 0x004fe200000000ff */
[----:B------:R-:W1:Y:S01]  /*8a20*/  @!P2 SYNCS.CCTL.IV [UR42+0x20000] ;  /* 0x02000000ff00a9b1 */ /* 0x000e62000800002a */
[----:B------:R-:W-:Y:S01]  /*8a30*/  F2FP.F16.F32.PACK_AB R151, R195, R194 ;  /* 0x000000c2c397723e */ /* 0x000fe200000000ff */
[----:B-1----:R-:W-:Y:S01]  /*8a40*/  BAR.SYNC.DEFER_BLOCKING 0x0 ;  /* 0x0000000000007b1d */ /* 0x002fe20000010000 */
[----:B-----5:R-:W-:Y:S02]  /*8a50*/  F2FP.F16.F32.PACK_AB R130, R192, R191 ;  /* 0x000000bfc082723e */ /* 0x020fe400000000ff */
[----:B------:R-:W-:Y:S02]  /*8a60*/  F2FP.F16.F32.PACK_AB R131, R190, R189 ;  /* 0x000000bdbe83723e */ /* 0x000fe400000000ff */
[----:B------:R-:W-:Y:S01]  /*8a70*/  F2FP.F16.F32.PACK_AB R132, R188, R187 ;  /* 0x000000bbbc84723e */ /* 0x000fe200000000ff */
[----:B------:R-:W1:Y:S01]  /*8a80*/  @!P2 SYNCS.CCTL.IV [UR42+0x20008] ;  /* 0x02000800ff00a9b1 */ /* 0x000e62000800002a */
[----:B------:R-:W-:-:S02]  /*8a90*/  F2FP.F16.F32.PACK_AB R133, R186, R185 ;  /* 0x000000b9ba85723e */ /* 0x000fc400000000ff */
[----:B------:R-:W-:-:S05]  /*8aa0*/  F2FP.F16.F32.PACK_AB R53, R184, R183 ;  /* 0x000000b7b835723e */ /* 0x000fca00000000ff */
[----:B------:R2:W-:Y:S01]  /*8ab0*/  STL [R1+0x630], R53 ;  /* 0x0006303501007387 */ /* 0x0005e20000100800 */
[----:B------:R-:W-:-:S03]  /*8ac0*/  F2FP.F16.F32.PACK_AB R54, R180, R179 ;  /* 0x000000b3b436723e */ /* 0x000fc600000000ff */
[----:B------:R3:W-:Y:S04]  /*8ad0*/  STL [R1+0x634], R4 ;  /* 0x0006340401007387 */ /* 0x0007e80000100800 */
[----:B------:R5:W-:Y:S01]  /*8ae0*/  STL [R1+0x638], R54 ;  /* 0x0006383601007387 */ /* 0x000be20000100800 */
[----:B--2---:R-:W-:Y:S02]  /*8af0*/  F2FP.F16.F32.PACK_AB R53, R178, R177 ;  /* 0x000000b1b235723e */ /* 0x004fe400000000ff */
[----:B---3--:R-:W-:-:S03]  /*8b00*/  F2FP.F16.F32.PACK_AB R4, R176, R175 ;  /* 0x000000afb004723e */ /* 0x008fc600000000ff */
[----:B------:R2:W-:Y:S01]  /*8b10*/  STL [R1+0x63c], R53 ;  /* 0x00063c3501007387 */ /* 0x0005e20000100800 */
[----:B-----5:R-:W-:-:S03]  /*8b20*/  F2FP.F16.F32.PACK_AB R54, R174, R173 ;  /* 0x000000adae36723e */ /* 0x020fc600000000ff */
[----:B------:R3:W-:Y:S04]  /*8b30*/  STL [R1+0x620], R4 ;  /* 0x0006200401007387 */ /* 0x0007e80000100800 */
[----:B------:R-:W-:Y:S01]  /*8b40*/  STL [R1+0x624], R54 ;  /* 0x0006243601007387 */ /* 0x000fe20000100800 */
[----:B--2---:R-:W-:Y:S02]  /*8b50*/  F2FP.F16.F32.PACK_AB R53, R172, R171 ;  /* 0x000000abac35723e */ /* 0x004fe400000000ff */
[----:B------:R-:W-:Y:S02]  /*8b60*/  F2FP.F16.F32.PACK_AB R146, R168, R167 ;  /* 0x000000a7a892723e */ /* 0x000fe400000000ff */
[----:B---3--:R-:W-:Y:S01]  /*8b70*/  F2FP.F16.F32.PACK_AB R4, R170, R169 ;  /* 0x000000a9aa04723e */ /* 0x008fe200000000ff */
[----:B------:R-:W-:Y:S04]  /*8b80*/  STL [R1+0x628], R53 ;  /* 0x0006283501007387 */ /* 0x000fe80000100800 */
[----:B------:R2:W-:Y:S01]  /*8b90*/  STL [R1+0x62c], R4 ;  /* 0x00062c0401007387 */ /* 0x0005e20000100800 */
[----:B------:R-:W-:-:S02]  /*8ba0*/  F2FP.F16.F32.PACK_AB R147, R166, R165 ;  /* 0x000000a5a693723e */ /* 0x000fc400000000ff */
[----:B------:R-:W-:Y:S02]  /*8bb0*/  F2FP.F16.F32.PACK_AB R148, R164, R163 ;  /* 0x000000a3a494723e */ /* 0x000fe400000000ff */
[----:B--2---:R-:W-:Y:S02]  /*8bc0*/  F2FP.F16.F32.PACK_AB R4, R22, R21 ;  /* 0x000000151604723e */ /* 0x004fe400000000ff */
[----:B------:R-:W-:Y:S02]  /*8bd0*/  F2FP.F16.F32.PACK_AB R149, R162, R161 ;  /* 0x000000a1a295723e */ /* 0x000fe400000000ff */
[----:B------:R-:W-:Y:S02]  /*8be0*/  F2FP.F16.F32.PACK_AB R126, R160, R159 ;  /* 0x0000009fa07e723e */ /* 0x000fe400000000ff */
[----:B------:R-:W-:Y:S02]  /*8bf0*/  F2FP.F16.F32.PACK_AB R127, R158, R157 ;  /* 0x0000009d9e7f723e */ /* 0x000fe400000000ff */
[----:B------:R-:W-:-:S02]  /*8c00*/  F2FP.F16.F32.PACK_AB R128, R156, R155 ;  /* 0x0000009b9c80723e */ /* 0x000fc400000000ff */
[----:B------:R-:W-:Y:S02]  /*8c10*/  F2FP.F16.F32.PACK_AB R129, R154, R153 ;  /* 0x000000999a81723e */ /* 0x000fe400000000ff */
[----:B------:R-:W-:-:S05]  /*8c20*/  F2FP.F16.F32.PACK_AB R23, R152, R23 ;  /* 0x000000179817723e */ /* 0x000fca00000000ff */
[----:B------:R-:W-:Y:S01]  /*8c30*/  STL [R1+0x4a0], R23 ;  /* 0x0004a01701007387 */ /* 0x000fe20000100800 */
[----:B----4-:R-:W-:-:S03]  /*8c40*/  F2FP.F16.F32.PACK_AB R19, R20, R19 ;  /* 0x000000131413723e */ /* 0x010fc600000000ff */
[----:B------:R2:W-:Y:S04]  /*8c50*/  STL [R1+0x4a4], R4 ;  /* 0x0004a40401007387 */ /* 0x0005e80000100800 */
[----:B------:R-:W-:Y:S04]  /*8c60*/  STL [R1+0x4a8], R19 ;  /* 0x0004a81301007387 */ /* 0x000fe80000100800 */
[----:B------:R-:W-:Y:S01]  /*8c70*/  STL [R1+0x4ac], R17 ;  /* 0x0004ac1101007387 */ /* 0x000fe20000100800 */
[----:B--2---:R-:W-:Y:S02]  /*8c80*/  F2FP.F16.F32.PACK_AB R4, R16, R15 ;  /* 0x0000000f1004723e */ /* 0x004fe400000000ff */
[----:B------:R-:W-:-:S03]  /*8c90*/  F2FP.F16.F32.PACK_AB R11, R12, R11 ;  /* 0x0000000b0c0b723e */ /* 0x000fc600000000ff */
[----:B------:R2:W-:Y:S04]  /*8ca0*/  STL [R1+0x490], R4 ;  /* 0x0004900401007387 */ /* 0x0005e80000100800 */
[----:B------:R3:W-:Y:S04]  /*8cb0*/  STL [R1+0x494], R13 ;  /* 0x0004940d01007387 */ /* 0x0007e80000100800 */
[----:B------:R-:W4:Y:S01]  /*8cc0*/  LDL.LU R192, [R1+0x50c] ;  /* 0x00050c0001c07983 */ /* 0x000f220000300800 */
[----:B--2---:R-:W-:-:S03]  /*8cd0*/  F2FP.F16.F32.PACK_AB R4, R10, R9 ;  /* 0x000000090a04723e */ /* 0x004fc600000000ff */
[----:B------:R2:W-:Y:S04]  /*8ce0*/  STL [R1+0x498], R11 ;  /* 0x0004980b01007387 */ /* 0x0005e80000100800 */
[----:B------:R-:W4:Y:S04]  /*8cf0*/  LDL.LU R191, [R1+0x508] ;  /* 0x0005080001bf7983 */ /* 0x000f280000300800 */
[----:B------:R5:W-:Y:S04]  /*8d00*/  STL [R1+0x49c], R4 ;  /* 0x00049c0401007387 */ /* 0x000be80000100800 */
        /* <DEDUP_REMOVED lines=45> */
[----:B---3--:R-:W3:Y:S01]  /*8fe0*/  LDL.LU R13, [R1+0x5d0] ;  /* 0x0005d000010d7983 */ /* 0x008ee20000300800 */
[----:B------:R-:W-:-:S03]  /*8ff0*/  IMAD.MOV.U32 R176, RZ, RZ, R8 ;  /* 0x000000ffffb07224 */ /* 0x000fc600078e0008 */
[----:B------:R-:W3:Y:S01]  /*9000*/  LDL.LU R12, [R1+0x5dc] ;  /* 0x0005dc00010c7983 */ /* 0x000ee20000300800 */
[----:B------:R-:W-:-:S03]  /*9010*/  IMAD.MOV.U32 R175, RZ, RZ, R7 ;  /* 0x000000ffffaf7224 */ /* 0x000fc600078e0007 */
[----:B--2---:R-:W2:Y:S01]  /*9020*/  LDL.LU R11, [R1+0x5d8] ;  /* 0x0005d800010b7983 */ /* 0x004ea20000300800 */
[----:B------:R-:W-:-:S03]  /*9030*/  IMAD.MOV.U32 R172, RZ, RZ, R6 ;  /* 0x000000ffffac7224 */ /* 0x000fc600078e0006 */
[----:B------:R-:W2:Y:S01]  /*9040*/  LDL.LU R10, [R1+0x5e4] ;  /* 0x0005e400010a7983 */ /* 0x000ea20000300800 */
[----:B------:R-:W-:-:S03]  /*9050*/  IMAD.MOV.U32 R171, RZ, RZ, R5 ;  /* 0x000000ffffab7224 */ /* 0x000fc600078e0005 */
[----:B------:R-:W2:Y:S01]  /*9060*/  LDL.LU R9, [R1+0x5e0] ;  /* 0x0005e00001097983 */ /* 0x000ea20000300800 */
[----:B------:R-:W-:-:S03]  /*9070*/  IMAD.MOV.U32 R168, RZ, RZ, R2 ;  /* 0x000000ffffa87224 */ /* 0x000fc600078e0002 */
[----:B------:R-:W2:Y:S01]  /*9080*/  LDL.LU R8, [R1+0x5ec] ;  /* 0x0005ec0001087983 */ /* 0x000ea20000300800 */
[----:B------:R-:W-:-:S03]  /*9090*/  IMAD.MOV.U32 R167, RZ, RZ, R0 ;  /* 0x000000ffffa77224 */ /* 0x000fc600078e0000 */
[----:B------:R-:W2:Y:S04]  /*90a0*/  LDL.LU R7, [R1+0x5e8] ;  /* 0x0005e80001077983 */ /* 0x000ea80000300800 */
[----:B------:R-:W2:Y:S04]  /*90b0*/  LDL.LU R6, [R1+0x5f4] ;  /* 0x0005f40001067983 */ /* 0x000ea80000300800 */
[----:B------:R-:W2:Y:S04]  /*90c0*/  LDL.LU R5, [R1+0x5f0] ;  /* 0x0005f00001057983 */ /* 0x000ea80000300800 */
[----:B------:R-:W2:Y:S04]  /*90d0*/  LDL.LU R2, [R1+0x5fc] ;  /* 0x0005fc0001027983 */ /* 0x000ea80000300800 */
[----:B------:R-:W2:Y:S01]  /*90e0*/  LDL.LU R0, [R1+0x5f8] ;  /* 0x0005f80001007983 */ /* 0x000ea20000300800 */
[----:B-----5:R-:W-:-:S02]  /*90f0*/  F2FP.F16.F32.PACK_AB R4, R176, R175 ;  /* 0x000000afb004723e */ /* 0x020fc400000000ff */
[----:B----4-:R-:W-:-:S05]  /*9100*/  F2FP.F16.F32.PACK_AB R53, R178, R177 ;  /* 0x000000b1b235723e */ /* 0x010fca00000000ff */
[----:B------:R4:W-:Y:S01]  /*9110*/  STL [R1+0x460], R53 ;  /* 0x0004603501007387 */ /* 0x0009e20000100800 */
[----:B------:R-:W-:-:S03]  /*9120*/  F2FP.F16.F32.PACK_AB R54, R174, R173 ;  /* 0x000000adae36723e */ /* 0x000fc600000000ff */
[----:B------:R5:W-:Y:S01]  /*9130*/  STL [R1+0x464], R4 ;  /* 0x0004640401007387 */ /* 0x000be20000100800 */
[----:B----4-:R-:W-:-:S03]  /*9140*/  F2FP.F16.F32.PACK_AB R53, R172, R171 ;  /* 0x000000abac35723e */ /* 0x010fc600000000ff */
[----:B------:R4:W-:Y:S01]  /*9150*/  STL [R1+0x468], R54 ;  /* 0x0004683601007387 */ /* 0x0009e20000100800 */
[----:B-----5:R-:W-:-:S03]  /*9160*/  F2FP.F16.F32.PACK_AB R4, R170, R169 ;  /* 0x000000a9aa04723e */ /* 0x020fc600000000ff */
[----:B------:R5:W-:Y:S04]  /*9170*/  STL [R1+0x46c], R53 ;  /* 0x00046c3501007387 */ /* 0x000be80000100800 */
[----:B------:R1:W-:Y:S01]  /*9180*/  STL [R1+0x450], R4 ;  /* 0x0004500401007387 */ /* 0x0003e20000100800 */
[----:B----4-:R-:W-:Y:S02]  /*9190*/  F2FP.F16.F32.PACK_AB R54, R168, R167 ;  /* 0x000000a7a836723e */ /* 0x010fe400000000ff */
[----:B-----5:R-:W-:-:S03]  /*91a0*/  F2FP.F16.F32.PACK_AB R53, R166, R165 ;  /* 0x000000a5a635723e */ /* 0x020fc600000000ff */
[----:B------:R-:W-:Y:S01]  /*91b0*/  STL [R1+0x454], R54 ;  /* 0x0004543601007387 */ /* 0x000fe20000100800 */
[----:B-1----:R-:W-:-:S03]  /*91c0*/  F2FP.F16.F32.PACK_AB R4, R164, R163 ;  /* 0x000000a3a404723e */ /* 0x002fc600000000ff */
[----:B------:R-:W-:Y:S04]  /*91d0*/  STL [R1+0x458], R53 ;  /* 0x0004583501007387 */ /* 0x000fe80000100800 */
[----:B------:R1:W-:Y:S02]  /*91e0*/  STL [R1+0x45c], R4 ;  /* 0x00045c0401007387 */ /* 0x0003e40000100800 */
[----:B-1----:R-:W-:-:S05]  /*91f0*/  F2FP.F16.F32.PACK_AB R4, R18, R17 ;  /* 0x000000111204723e */ /* 0x002fca00000000ff */
[----:B------:R2:W-:Y:S01]  /*9200*/  STL [R1+0x420], R4 ;  /* 0x0004200401007387 */ /* 0x0005e20000100800 */
[----:B------:R-:W-:Y:S02]  /*9210*/  F2FP.F16.F32.PACK_AB R15, R16, R15 ;  /* 0x0000000f100f723e */ /* 0x000fe400000000ff */
[----:B---3--:R-:W-:-:S03]  /*9220*/  F2FP.F16.F32.PACK_AB R13, R14, R13 ;  /* 0x0000000d0e0d723e */ /* 0x008fc600000000ff */
[----:B------:R-:W-:Y:S01]  /*9230*/  STL [R1+0x424], R15 ;  /* 0x0004240f01007387 */ /* 0x000fe20000100800 */
[----:B--2---:R-:W-:-:S03]  /*9240*/  F2FP.F16.F32.PACK_AB R4, R12, R11 ;  /* 0x0000000b0c04723e */ /* 0x004fc600000000ff */
[----:B------:R-:W-:Y:S04]  /*9250*/  STL [R1+0x428], R13 ;  /* 0x0004280d01007387 */ /* 0x000fe80000100800 */
[----:B------:R1:W-:Y:S01]  /*9260*/  STL [R1+0x42c], R4 ;  /* 0x00042c0401007387 */ /* 0x0003e20000100800 */
[----:B------:R-:W-:Y:S02]  /*9270*/  F2FP.F16.F32.PACK_AB R9, R10, R9 ;  /* 0x000000090a09723e */ /* 0x000fe400000000ff */
[----:B------:R-:W-:-:S03]  /*9280*/  F2FP.F16.F32.PACK_AB R7, R8, R7 ;  /* 0x000000070807723e */ /* 0x000fc600000000ff */
[----:B------:R-:W-:Y:S04]  /*9290*/  STL [R1+0x410], R9 ;  /* 0x0004100901007387 */ /* 0x000fe80000100800 */
[----:B------:R-:W-:Y:S01]  /*92a0*/  STL [R1+0x414], R7 ;  /* 0x0004140701007387 */ /* 0x000fe20000100800 */
[----:B-1----:R-:W-:-:S03]  /*92b0*/  F2FP.F16.F32.PACK_AB R4, R6, R5 ;  /* 0x000000050604723e */ /* 0x002fc600000000ff */
[----:B------:R-:W2:Y:S04]  /*92c0*/  LDL.LU R58, [R1+0x204] ;  /* 0x00020400013a7983 */ /* 0x000ea80000300800 */
[----:B------:R1:W-:Y:S01]  /*92d0*/  STL [R1+0x418], R4 ;  /* 0x0004180401007387 */ /* 0x0003e20000100800 */
[----:B------:R-:W-:-:S03]  /*92e0*/  F2FP.F16.F32.PACK_AB R0, R2, R0 ;  /* 0x000000000200723e */ /* 0x000fc600000000ff */
[----:B------:R-:W2:Y:S04]  /*92f0*/  LDL.LU R57, [R1+0x200] ;  /* 0x0002000001397983 */ /* 0x000ea80000300800 */
[----:B------:R3:W-:Y:S04]  /*9300*/  STL [R1+0x41c], R0 ;  /* 0x00041c0001007387 */ /* 0x0007e80000100800 */
[----:B------:R-:W4:Y:S04]  /*9310*/  LDL.LU R56, [R1+0x20c] ;  /* 0x00020c0001387983 */ /* 0x000f280000300800 */
[----:B------:R-:W4:Y:S04]  /*9320*/  LDL.LU R55, [R1+0x208] ;  /* 0x0002080001377983 */ /* 0x000f280000300800 */
[----:B------:R-:W5:Y:S04]  /*9330*/  LDL.LU R54, [R1+0x214] ;  /* 0x0002140001367983 */ /* 0x000f680000300800 */
[----:B------:R-:W5:Y:S04]  /*9340*/  LDL.LU R53, [R1+0x210] ;  /* 0x0002100001357983 */ /* 0x000f680000300800 */
[----:B-1----:R-:W2:Y:S04]  /*9350*/  LDL.LU R4, [R1+0x21c] ;  /* 0x00021c0001047983 */ /* 0x002ea80000300800 */
[----:B------:R-:W2:Y:S04]  /*9360*/  LDL.LU R251, [R1+0x218] ;  /* 0x0002180001fb7983 */ /* 0x000ea80000300800 */
[----:B------:R-:W4:Y:S04]  /*9370*/  LDL.LU R250, [R1+0x224] ;  /* 0x0002240001fa7983 */ /* 0x000f280000300800 */
[----:B------:R-:W4:Y:S04]  /*9380*/  LDL.LU R249, [R1+0x220] ;  /* 0x0002200001f97983 */ /* 0x000f280000300800 */
[----:B------:R-:W5:Y:S04]  /*9390*/  LDL.LU R248, [R1+0x22c] ;  /* 0x00022c0001f87983 */ /* 0x000f680000300800 */
[----:B------:R-:W5:Y:S04]  /*93a0*/  LDL.LU R247, [R1+0x228] ;  /* 0x0002280001f77983 */ /* 0x000f680000300800 */
[----:B------:R-:W2:Y:S04]  /*93b0*/  LDL.LU R246, [R1+0x234] ;  /* 0x0002340001f67983 */ /* 0x000ea80000300800 */
[----:B------:R-:W2:Y:S04]  /*93c0*/  LDL.LU R245, [R1+0x230] ;  /* 0x0002300001f57983 */ /* 0x000ea80000300800 */
[----:B------:R-:W2:Y:S04]  /*93d0*/  LDL.LU R244, [R1+0x23c] ;  /* 0x00023c0001f47983 */ /* 0x000ea80000300800 */
[----:B------:R-:W2:Y:S04]  /*93e0*/  LDL.LU R243, [R1+0x238] ;  /* 0x0002380001f37983 */ /* 0x000ea80000300800 */
[----:B------:R-:W4:Y:S04]  /*93f0*/  LDL.LU R242, [R1+0x244] ;  /* 0x0002440001f27983 */ /* 0x000f280000300800 */
[----:B------:R-:W4:Y:S04]  /*9400*/  LDL.LU R241, [R1+0x240] ;  /* 0x0002400001f17983 */ /* 0x000f280000300800 */
[----:B------:R-:W2:Y:S04]  /*9410*/  LDL.LU R240, [R1+0x24c] ;  /* 0x00024c0001f07983 */ /* 0x000ea80000300800 */
        /* <DEDUP_REMOVED lines=40> */
[----:B------:R-:W2:Y:S01]  /*96a0*/  LDL.LU R199, [R1+0x2e8] ;  /* 0x0002e80001c77983 */ /* 0x000ea20000300800 */
[----:B------:R-:W-:-:S03]  /*96b0*/  F2FP.F16.F32.PACK_AB R142, R194, R193 ;  /* 0x000000c1c28e723e */ /* 0x000fc600000000ff */
        /* <DEDUP_REMOVED lines=72> */
[----:B---3--:R-:W3:Y:S04]  /*9b40*/  LDL.LU R0, [R1+0x3d0] ;  /* 0x0003d00001007983 */ /* 0x008ee80000300800 */
        /* <DEDUP_REMOVED lines=10> */
[----:B-----5:R-:W-:-:S02]  /*9bf0*/  F2FP.F16.F32.PACK_AB R115, R248, R247 ;  /* 0x000000f7f873723e */ /* 0x020fc400000000ff */
[----:B----4-:R-:W-:Y:S02]  /*9c00*/  F2FP.F16.F32.PACK_AB R248, R242, R241 ;  /* 0x000000f1f2f8723e */ /* 0x010fe400000000ff */
[----:B--2---:R-:W-:Y:S02]  /*9c10*/  F2FP.F16.F32.PACK_AB R241, R232, R231 ;  /* 0x000000e7e8f1723e */ /* 0x004fe400000000ff */
[----:B------:R-:W-:Y:S02]  /*9c20*/  F2FP.F16.F32.PACK_AB R232, R226, R225 ;  /* 0x000000e1e2e8723e */ /* 0x000fe400000000ff */
[----:B------:R-:W-:Y:S02]  /*9c30*/  F2FP.F16.F32.PACK_AB R225, R216, R215 ;  /* 0x000000d7d8e1723e */ /* 0x000fe400000000ff */
[----:B------:R-:W-:Y:S02]  /*9c40*/  F2FP.F16.F32.PACK_AB R216, R210, R209 ;  /* 0x000000d1d2d8723e */ /* 0x000fe400000000ff */
[----:B------:R-:W-:-:S02]  /*9c50*/  F2FP.F16.F32.PACK_AB R114, R250, R249 ;  /* 0x000000f9fa72723e */ /* 0x000fc400000000ff */
[----:B------:R-:W-:Y:S02]  /*9c60*/  F2FP.F16.F32.PACK_AB R249, R240, R239 ;  /* 0x000000eff0f9723e */ /* 0x000fe400000000ff */
[----:B------:R-:W-:Y:S02]  /*9c70*/  F2FP.F16.F32.PACK_AB R240, R234, R233 ;  /* 0x000000e9eaf0723e */ /* 0x000fe400000000ff */
[----:B------:R-:W-:Y:S02]  /*9c80*/  F2FP.F16.F32.PACK_AB R233, R224, R223 ;  /* 0x000000dfe0e9723e */ /* 0x000fe400000000ff */
[----:B------:R-:W-:Y:S02]  /*9c90*/  F2FP.F16.F32.PACK_AB R224, R218, R217 ;  /* 0x000000d9dae0723e */ /* 0x000fe400000000ff */
[----:B------:R-:W-:Y:S02]  /*9ca0*/  F2FP.F16.F32.PACK_AB R217, R208, R207 ;  /* 0x000000cfd0d9723e */ /* 0x000fe400000000ff */
[----:B------:R-:W-:-:S02]  /*9cb0*/  F2FP.F16.F32.PACK_AB R209, R200, R199 ;  /* 0x000000c7c8d1723e */ /* 0x000fc400000000ff */
[----:B------:R-:W-:Y:S02]  /*9cc0*/  F2FP.F16.F32.PACK_AB R208, R202, R201 ;  /* 0x000000c9cad0723e */ /* 0x000fe400000000ff */
[----:B------:R-:W-:Y:S02]  /*9cd0*/  F2FP.F16.F32.PACK_AB R136, R54, R53 ;  /* 0x000000353688723e */ /* 0x000fe400000000ff */
[----:B------:R-:W2:Y:S01]  /*9ce0*/  LDL.LU R53, [R1+0x4] ;  /* 0x0000040001357983 */ /* 0x000ea20000300800 */
        /* <DEDUP_REMOVED lines=31> */
[----:B---3--:R-:W-:Y:S02]  /*9ee0*/  F2FP.F16.F32.PACK_AB R154, R14, R0 ;  /* 0x000000000e9a723e */ /* 0x008fe400000000ff */
[----:B------:R-:W-:Y:S02]  /*9ef0*/  F2FP.F16.F32.PACK_AB R16, R11, R2 ;  /* 0x000000020b10723e */ /* 0x000fe400000000ff */
[----:B------:R-:W-:-:S02]  /*9f00*/  F2FP.F16.F32.PACK_AB R17, R10, R9 ;  /* 0x000000090a11723e */ /* 0x000fc400000000ff */
[----:B------:R-:W-:Y:S02]  /*9f10*/  F2FP.F16.F32.PACK_AB R18, R8, R7 ;  /* 0x000000070812723e */ /* 0x000fe400000000ff */
[----:B------:R-:W2:Y:S04]  /*9f20*/  LDL.LU R8, [R1] ;  /* 0x0000000001087983 */ /* 0x000ea80000300800 */
[----:B------:R-:W3:Y:S04]  /*9f30*/  LDL.LU R54, [R1+0xc] ;  /* 0x00000c0001367983 */ /* 0x000ee80000300800 */
[----:B------:R-:W3:Y:S04]  /*9f40*/  LDL.LU R9, [R1+0x8] ;  /* 0x0000080001097983 */ /* 0x000ee80000300800 */
[----:B------:R-:W4:Y:S04]  /*9f50*/  LDL.LU R55, [R1+0x14] ;  /* 0x0000140001377983 */ /* 0x000f280000300800 */
[----:B------:R-:W4:Y:S04]  /*9f60*/  LDL.LU R10, [R1+0x10] ;  /* 0x00001000010a7983 */ /* 0x000f280000300800 */
[----:B------:R-:W5:Y:S01]  /*9f70*/  LDL.LU R56, [R1+0x1c] ;  /* 0x00001c0001387983 */ /* 0x000f620000300800 */
[----:B------:R-:W-:-:S03]  /*9f80*/  F2FP.F16.F32.PACK_AB R19, R6, R5 ;  /* 0x000000050613723e */ /* 0x000fc600000000ff */
[----:B------:R-:W5:Y:S04]  /*9f90*/  LDL.LU R11, [R1+0x18] ;  /* 0x00001800010b7983 */ /* 0x000f680000300800 */
[----:B------:R-:W5:Y:S04]  /*9fa0*/  LDL.LU R57, [R1+0x24] ;  /* 0x0000240001397983 */ /* 0x000f680000300800 */
[----:B------:R-:W5:Y:S04]  /*9fb0*/  LDL.LU R4, [R1+0x20] ;  /* 0x0000200001047983 */ /* 0x000f680000300800 */
[----:B------:R-:W5:Y:S04]  /*9fc0*/  LDL.LU R58, [R1+0x2c] ;  /* 0x00002c00013a7983 */ /* 0x000f680000300800 */
[----:B------:R-:W5:Y:S04]  /*9fd0*/  LDL.LU R5, [R1+0x28] ;  /* 0x0000280001057983 */ /* 0x000f680000300800 */
[----:B------:R-:W5:Y:S01]  /*9fe0*/  LDL.LU R59, [R1+0x34] ;  /* 0x00003400013b7983 */ /* 0x000f620000300800 */
[----:B------:R-:W-:-:S03]  /*9ff0*/  F2FP.F16.F32.PACK_AB R155, R13, R12 ;  /* 0x0000000c0d9b723e */ /* 0x000fc600000000ff */
        /* <DEDUP_REMOVED lines=114> */
[----:B------:R-:W-:-:S03]  /*a720*/  IMAD.SHL.U32 R0, R252, 0x80, RZ ;  /* 0x00000080fc007824 */ /* 0x000fc600078e00ff */
[----:B------:R-:W5:Y:S01]  /*a730*/  LDL.LU R111, [R1+0x1d4] ;  /* 0x0001d400016f7983 */ /* 0x000f620000300800 */
[----:B------:R-:W-:-:S03]  /*a740*/  IMAD.SHL.U32 R2, R252, 0x10, RZ ;  /* 0x00000010fc027824 */ /* 0x000fc600078e00ff */
[----:B------:R-:W5:Y:S04]  /*a750*/  LDL.LU R238, [R1+0x1d0] ;  /* 0x0001d00001ee7983 */ /* 0x000f680000300800 */
[----:B------:R-:W5:Y:S04]  /*a760*/  LDL.LU R112, [R1+0x1dc] ;  /* 0x0001dc0001707983 */ /* 0x000f680000300800 */
[----:B------:R-:W5:Y:S04]  /*a770*/  LDL.LU R239, [R1+0x1d8] ;  /* 0x0001d80001ef7983 */ /* 0x000f680000300800 */
[----:B------:R-:W5:Y:S04]  /*a780*/  LDL.LU R252, [R1+0x1e4] ;  /* 0x0001e40001fc7983 */ /* 0x000f680000300800 */
[----:B------:R-:W5:Y:S01]  /*a790*/  LDL.LU R244, [R1+0x1e0] ;  /* 0x0001e00001f47983 */ /* 0x000f620000300800 */
[----:B------:R-:W-:-:S02]  /*a7a0*/  LOP3.LUT R0, R0, 0x780, RZ, 0xc0, !PT ;  /* 0x0000078000007812 */ /* 0x000fc400078ec0ff */
[----:B------:R-:W-:Y:S01]  /*a7b0*/  F2FP.F16.F32.PACK_AB R116, R246, R245 ;  /* 0x000000f5f674723e */ /* 0x000fe200000000ff */
[----:B------:R-:W5:Y:S01]  /*a7c0*/  LDL.LU R113, [R1+0x1ec] ;  /* 0x0001ec0001717983 */ /* 0x000f620000300800 */
[----:B------:R-:W-:-:S03]  /*a7d0*/  LOP3.LUT R0, R0, 0x70, R2, 0xf8, !PT ;  /* 0x0000007000007812 */ /* 0x000fc600078ef802 */
[----:B------:R-:W5:Y:S01]  /*a7e0*/  LDL.LU R245, [R1+0x1e8] ;  /* 0x0001e80001f57983 */ /* 0x000f620000300800 */
[----:B--2---:R-:W-:-:S03]  /*a7f0*/  F2FP.F16.F32.PACK_AB R8, R53, R8 ;  /* 0x000000083508723e */ /* 0x004fc600000000ff */
[----:B------:R-:W2:Y:S01]  /*a800*/  LDL.LU R246, [R1+0x1f0] ;  /* 0x0001f00001f67983 */ /* 0x000ea20000300800 */
[----:B---3--:R-:W-:-:S03]  /*a810*/  F2FP.F16.F32.PACK_AB R9, R54, R9 ;  /* 0x000000093609723e */ /* 0x008fc600000000ff */
[----:B------:R-:W3:Y:S01]  /*a820*/  LDL.LU R247, [R1+0x1f8] ;  /* 0x0001f80001f77983 */ /* 0x000ee20000300800 */
[----:B----4-:R-:W-:-:S03]  /*a830*/  F2FP.F16.F32.PACK_AB R10, R55, R10 ;  /* 0x0000000a370a723e */ /* 0x010fc600000000ff */
[----:B------:R-:W3:Y:S01]  /*a840*/  LDL.LU R2, [R1+0x1fc] ;  /* 0x0001fc0001027983 */ /* 0x000ee20000300800 */
[----:B-----5:R-:W-:-:S03]  /*a850*/  F2FP.F16.F32.PACK_AB R11, R56, R11 ;  /* 0x0000000b380b723e */ /* 0x020fc600000000ff */
[----:B------:R-:W4:Y:S01]  /*a860*/  LDL.LU R53, [R1+0x7e8] ;  /* 0x0007e80001357983 */ /* 0x000f220000300800 */
[----:B------:R-:W-:-:S03]  /*a870*/  F2FP.F16.F32.PACK_AB R4, R57, R4 ;  /* 0x000000043904723e */ /* 0x000fc600000000ff */
[----:B------:R-:W5:Y:S01]  /*a880*/  LDL.LU R54, [R1+0x7e4] ;  /* 0x0007e40001367983 */ /* 0x000f620000300800 */
[----:B------:R-:W-:-:S03]  /*a890*/  F2FP.F16.F32.PACK_AB R5, R58, R5 ;  /* 0x000000053a05723e */ /* 0x000fc600000000ff */
[----:B------:R-:W5:Y:S01]  /*a8a0*/  LDL.LU R55, [R1+0x7e0] ;  /* 0x0007e00001377983 */ /* 0x000f620000300800 */
[----:B------:R-:W-:-:S03]  /*a8b0*/  F2FP.F16.F32.PACK_AB R6, R59, R6 ;  /* 0x000000063b06723e */ /* 0x000fc600000000ff */
[----:B------:R-:W2:Y:S01]  /*a8c0*/  LDL.LU R56, [R1+0x7dc] ;  /* 0x0007dc0001387983 */ /* 0x000ea20000300800 */
[----:B------:R-:W-:-:S03]  /*a8d0*/  F2FP.F16.F32.PACK_AB R7, R60, R7 ;  /* 0x000000073c07723e */ /* 0x000fc600000000ff */
[----:B------:R-:W2:Y:S01]  /*a8e0*/  LDL.LU R57, [R1+0x7d8] ;  /* 0x0007d80001397983 */ /* 0x000ea20000300800 */
[----:B------:R-:W-:-:S03]  /*a8f0*/  F2FP.F16.F32.PACK_AB R12, R61, R12 ;  /* 0x0000000c3d0c723e */ /* 0x000fc600000000ff */
[----:B------:R-:W3:Y:S01]  /*a900*/  LDL.LU R58, [R1+0x7d4] ;  /* 0x0007d400013a7983 */ /* 0x000ee20000300800 */
        /* <DEDUP_REMOVED lines=77> */
[----:B------:R-:W3:Y:S04]  /*ade0*/  LDL.LU R97, [R1+0x738] ;  /* 0x0007380001617983 */ /* 0x000ee80000300800 */
[----:B------:R-:W3:Y:S01]  /*adf0*/  LDL.LU R98, [R1+0x734] ;  /* 0x0007340001627983 */ /* 0x000ee20000300800 */
[----:B------:R-:W-:-:S03]  /*ae00*/  F2FP.F16.F32.PACK_AB R220, R101, R220 ;  /* 0x000000dc65dc723e */ /* 0x000fc600000000ff */
[----:B------:R-:W3:Y:S04]  /*ae10*/  LDL.LU R99, [R1+0x730] ;  /* 0x0007300001637983 */ /* 0x000ee80000300800 */
[----:B------:R-:W3:Y:S04]  /*ae20*/  LDL.LU R100, [R1+0x72c] ;  /* 0x00072c0001647983 */ /* 0x000ee80000300800 */
        /* <DEDUP_REMOVED lines=17> */
[----:B------:R-:W-:Y:S02]  /*af40*/  F2FP.F16.F32.PACK_AB R244, R252, R244 ;  /* 0x000000f4fcf4723e */ /* 0x000fe400000000ff */
[----:B------:R-:W1:Y:S01]  /*af50*/  S2R R252, SR_TID.X ;  /* 0x0000000000fc7919 */ /* 0x000e620000002100 */
[----:B------:R-:W-:Y:S02]  /*af60*/  F2FP.F16.F32.PACK_AB R237, R110, R237 ;  /* 0x000000ed6eed723e */ /* 0x000fe400000000ff */
[----:B------:R-:W-:Y:S01]  /*af70*/  F2FP.F16.F32.PACK_AB R238, R111, R238 ;  /* 0x000000ee6fee723e */ /* 0x000fe200000000ff */
[----:B------:R-:W3:Y:S01]  /*af80*/  LDL.LU R110, [R1+0x704] ;  /* 0x00070400016e7983 */ /* 0x000ee20000300800 */
[----:B------:R-:W-:-:S03]  /*af90*/  F2FP.F16.F32.PACK_AB R239, R112, R239 ;  /* 0x000000ef70ef723e */ /* 0x000fc600000000ff */
[----:B------:R-:W3:Y:S04]  /*afa0*/  LDL.LU R111, [R1+0x700] ;  /* 0x00070000016f7983 */ /* 0x000ee80000300800 */
[----:B------:R-:W3:Y:S01]  /*afb0*/  LDL.LU R112, [R1+0x6fc] ;  /* 0x0006fc0001707983 */ /* 0x000ee20000300800 */
[----:B------:R-:W-:Y:S02]  /*afc0*/  F2FP.F16.F32.PACK_AB R25, R27, R26 ;  /* 0x0000001a1b19723e */ /* 0x000fe400000000ff */
[----:B------:R-:W-:Y:S02]  /*afd0*/  F2FP.F16.F32.PACK_AB R245, R113, R245 ;  /* 0x000000f571f5723e */ /* 0x000fe400000000ff */
[----:B------:R-:W-:Y:S01]  /*afe0*/  F2FP.F16.F32.PACK_AB R26, R29, R28 ;  /* 0x0000001c1d1a723e */ /* 0x000fe200000000ff */
[----:B------:R-:W-:Y:S01]  /*aff0*/  IMAD.MOV.U32 R28, RZ, RZ, R114 ;  /* 0x000000ffff1c7224 */ /* 0x000fe200078e0072 */
[----:B------:R-:W-:-:S02]  /*b000*/  F2FP.F16.F32.PACK_AB R27, R31, R30 ;  /* 0x0000001e1f1b723e */ /* 0x000fc400000000ff */
[----:B-1----:R-:W-:Y:S02]  /*b010*/  LOP3.LUT R0, R0, 0x10, R252, 0x78, !PT ;  /* 0x0000001000007812 */ /* 0x002fe400078e78fc */
[----:B------:R-:W3:Y:S01]  /*b020*/  LDL.LU R252, [R1+0x1f4] ;  /* 0x0001f40001fc7983 */ /* 0x000ee20000300800 */
[----:B------:R-:W-:Y:S01]  /*b030*/  IMAD.MOV.U32 R29, RZ, RZ, R115 ;  /* 0x000000ffff1d7224 */ /* 0x000fe200078e0073 */
[----:B------:R-:W-:Y:S02]  /*b040*/  F2FP.F16.F32.PACK_AB R32, R33, R32 ;  /* 0x000000202120723e */ /* 0x000fe400000000ff */
[----:B------:R-:W3:Y:S01]  /*b050*/  LDL.LU R113, [R1+0x6f8] ;  /* 0x0006f80001717983 */ /* 0x000ee20000300800 */
[----:B------:R-:W-:Y:S01]  /*b060*/  IMAD.MOV.U32 R30, RZ, RZ, R116 ;  /* 0x000000ffff1e7224 */ /* 0x000fe200078e0074 */
[----:B------:R-:W-:Y:S02]  /*b070*/  F2FP.F16.F32.PACK_AB R33, R35, R34 ;  /* 0x000000222321723e */ /* 0x000fe400000000ff */
[----:B------:R-:W3:Y:S01]  /*b080*/  LDL.LU R114, [R1+0x6f4] ;  /* 0x0006f40001727983 */ /* 0x000ee20000300800 */
[----:B------:R-:W-:Y:S01]  /*b090*/  IMAD.MOV.U32 R31, RZ, RZ, R117 ;  /* 0x000000ffff1f7224 */ /* 0x000fe200078e0075 */
[----:B------:R-:W-:-:S02]  /*b0a0*/  F2FP.F16.F32.PACK_AB R34, R37, R36 ;  /* 0x000000242522723e */ /* 0x000fc400000000ff */
        /* <DEDUP_REMOVED lines=23> */
[----:B----4-:R-:W-:Y:S02]  /*b220*/  F2FP.F16.F32.PACK_AB R50, R53, R52 ;  /* 0x000000343532723e */ /* 0x010fe400000000ff */
[----:B------:R-:W4:Y:S01]  /*b230*/  LDL.LU R123, [R1+0x6d0] ;  /* 0x0006d000017b7983 */ /* 0x000f220000300800 */
[----:B------:R-:W-:Y:S01]  /*b240*/  IMAD.MOV.U32 R52, RZ, RZ, R126 ;  /* 0x000000ffff347224 */ /* 0x000fe200078e007e */
[----:B-----5:R-:W-:-:S02]  /*b250*/  F2FP.F16.F32.PACK_AB R51, R55, R54 ;  /* 0x000000363733723e */ /* 0x020fc400000000ff */
[----:B------:R-:W5:Y:S01]  /*b260*/  LDL.LU R124, [R1+0x6cc] ;  /* 0x0006cc00017c7983 */ /* 0x000f620000300800 */
[----:B------:R-:W-:Y:S01]  /*b270*/  IMAD.MOV.U32 R53, RZ, RZ, R127 ;  /* 0x000000ffff357224 */ /* 0x000fe200078e007f */
[----:B--2---:R-:W-:Y:S02]  /*b280*/  F2FP.F16.F32.PACK_AB R56, R57, R56 ;  /* 0x000000383938723e */ /* 0x004fe400000000ff */
[----:B------:R-:W5:Y:S01]  /*b290*/  LDL.LU R125, [R1+0x6c8] ;  /* 0x0006c800017d7983 */ /* 0x000f620000300800 */
[----:B------:R-:W-:Y:S01]  /*b2a0*/  IMAD.MOV.U32 R54, RZ, RZ, R128 ;  /* 0x000000ffff367224 */ /* 0x000fe200078e0080 */
[----:B---3--:R-:W-:Y:S02]  /*b2b0*/  F2FP.F16.F32.PACK_AB R57, R59, R58 ;  /* 0x0000003a3b39723e */ /* 0x008fe400000000ff */
[----:B------:R-:W2:Y:S01]  /*b2c0*/  LDL.LU R126, [R1+0x6c4] ;  /* 0x0006c400017e7983 */ /* 0x000ea20000300800 */
[----:B------:R-:W-:Y:S01]  /*b2d0*/  IMAD.MOV.U32 R55, RZ, RZ, R129 ;  /* 0x000000ffff377224 */ /* 0x000fe200078e0081 */
[----:B------:R-:W-:-:S02]  /*b2e0*/  F2FP.F16.F32.PACK_AB R58, R61, R60 ;  /* 0x0000003c3d3a723e */ /* 0x000fc400000000ff */
[----:B------:R-:W2:Y:S01]  /*b2f0*/  LDL.LU R127, [R1+0x6c0] ;  /* 0x0006c000017f7983 */ /* 0x000ea20000300800 */
        /* <DEDUP_REMOVED lines=27> */
[----:B------:R-:W-:-:S03]  /*b4b0*/  IMAD.MOV.U32 R77, RZ, RZ, R139 ;  /* 0x000000ffff4d7224 */ /* 0x000fc600078e008b */
[----:B------:R-:W3:Y:S01]  /*b4c0*/  LDL.LU R137, [R1+0x698] ;  /* 0x0006980001897983 */ /* 0x000ee20000300800 */
[----:B------:R-:W-:Y:S01]  /*b4d0*/  F2FP.F16.F32.PACK_AB R80, R81, R80 ;  /* 0x000000505150723e */ /* 0x000fe200000000ff */
[----:B------:R-:W-:Y:S02]  /*b4e0*/  IMAD.MOV.U32 R78, RZ, RZ, R140 ;  /* 0x000000ffff4e7224 */ /* 0x000fe400078e008c */
[----:B------:R-:W3:Y:S01]  /*b4f0*/  LDL.LU R138, [R1+0x694] ;  /* 0x00069400018a7983 */ /* 0x000ee20000300800 */
[----:B------:R-:W-:-:S03]  /*b500*/  IMAD.MOV.U32 R79, RZ, RZ, R141 ;  /* 0x000000ffff4f7224 */ /* 0x000fc600078e008d */
[----:B------:R-:W3:Y:S01]  /*b510*/  LDL.LU R139, [R1+0x690] ;  /* 0x00069000018b7983 */ /* 0x000ee20000300800 */
[----:B------:R-:W-:-:S03]  /*b520*/  F2FP.F16.F32.PACK_AB R81, R83, R82 ;  /* 0x000000525351723e */ /* 0x000fc600000000ff */
[----:B------:R-:W3:Y:S01]  /*b530*/  LDL.LU R140, [R1+0x68c] ;  /* 0x00068c00018c7983 */ /* 0x000ee20000300800 */
[----:B------:R-:W-:-:S03]  /*b540*/  F2FP.F16.F32.PACK_AB R82, R85, R84 ;  /* 0x000000545552723e */ /* 0x000fc600000000ff */
[----:B------:R-:W3:Y:S01]  /*b550*/  LDL.LU R141, [R1+0x688] ;  /* 0x00068800018d7983 */ /* 0x000ee20000300800 */
[----:B------:R-:W-:Y:S02]  /*b560*/  IMAD.MOV.U32 R84, RZ, RZ, R142 ;  /* 0x000000ffff547224 */ /* 0x000fe400078e008e */
[----:B------:R-:W-:Y:S01]  /*b570*/  IMAD.MOV.U32 R85, RZ, RZ, R143 ;  /* 0x000000ffff557224 */ /* 0x000fe200078e008f */
        /* <DEDUP_REMOVED lines=8> */
[----:B------:R-:W-:Y:S02]  /*b600*/  F2FP.F16.F32.PACK_AB R89, R91, R90 ;  /* 0x0000005a5b59723e */ /* 0x000fe400000000ff */
[----:B------:R-:W-:Y:S01]  /*b610*/  F2FP.F16.F32.PACK_AB R90, R93, R92 ;  /* 0x0000005c5d5a723e */ /* 0x000fe200000000ff */
[----:B------:R-:W-:Y:S02]  /*b620*/  IMAD.MOV.U32 R92, RZ, RZ, R146 ;  /* 0x000000ffff5c7224 */ /* 0x000fe400078e0092 */
        /* <DEDUP_REMOVED lines=8> */
[----:B------:R-:W-:Y:S02]  /*b6b0*/  F2FP.F16.F32.PACK_AB R96, R97, R96 ;  /* 0x000000606160723e */ /* 0x000fe400000000ff */
[----:B------:R-:W-:Y:S02]  /*b6c0*/  F2FP.F16.F32.PACK_AB R97, R99, R98 ;  /* 0x000000626361723e */ /* 0x000fe400000000ff */
[----:B------:R-:W-:Y:S02]  /*b6d0*/  F2FP.F16.F32.PACK_AB R98, R101, R100 ;  /* 0x000000646562723e */ /* 0x000fe400000000ff */
[----:B------:R-:W3:Y:S01]  /*b6e0*/  LDL.LU R100, [R1+0x650] ;  /* 0x0006500001647983 */ /* 0x000ee20000300800 */
[----:B------:R-:W-:Y:S01]  /*b6f0*/  F2FP.F16.F32.PACK_AB R247, R2, R247 ;  /* 0x000000f702f7723e */ /* 0x000fe200000000ff */
[----:B------:R-:W-:Y:S02]  /*b700*/  IMAD.MOV.U32 R101, RZ, RZ, R150 ;  /* 0x000000ffff657224 */ /* 0x000fe400078e0096 */
[----:B------:R-:W3:Y:S01]  /*b710*/  LDL.LU R150, [R1+0x664] ;  /* 0x0006640001967983 */ /* 0x000ee20000300800 */
[----:B------:R-:W-:Y:S01]  /*b720*/  F2FP.F16.F32.PACK_AB R99, R103, R102 ;  /* 0x000000666763723e */ /* 0x000fe200000000ff */
[----:B------:R-:W-:-:S02]  /*b730*/  IMAD.MOV.U32 R102, RZ, RZ, R151 ;  /* 0x000000ffff667224 */ /* 0x000fc400078e0097 */
[----:B------:R-:W-:Y:S01]  /*b740*/  IMAD.MOV.U32 R103, RZ, RZ, R3 ;  /* 0x000000ffff677224 */ /* 0x000fe200078e0003 */
[----:B------:R-:W3:Y:S01]  /*b750*/  LDL.LU R151, [R1+0x660] ;  /* 0x0006600001977983 */ /* 0x000ee20000300800 */
[----:B------:R-:W-:Y:S02]  /*b760*/  F2FP.F16.F32.PACK_AB R246, R252, R246 ;  /* 0x000000f6fcf6723e */ /* 0x000fe400000000ff */
[----:B------:R-:W1:Y:S02]  /*b770*/  S2R R252, SR_TID.X ;  /* 0x0000000000fc7919 */ /* 0x000e640000002100 */
[----:B-1----:R-:W-:-:S05]  /*b780*/  IMAD.SHL.U32 R2, R252, 0x40, RZ ;  /* 0x00000040fc027824 */ /* 0x002fca00078e00ff */
[----:B------:R-:W-:-:S05]  /*b790*/  LOP3.LUT R0, R0, 0x1800, R2, 0xf8, !PT ;  /* 0x0000180000007812 */ /* 0x000fca00078ef802 */
[C---:B------:R-:W-:Y:S01]  /*b7a0*/  VIADD R2, R0.reuse, UR42 ;  /* 0x0000002a00027c36 */ /* 0x040fe20008000000 */
[C---:B------:R-:W-:Y:S02]  /*b7b0*/  LOP3.LUT R3, R0.reuse, 0x20, RZ, 0x3c, !PT ;  /* 0x0000002000037812 */ /* 0x040fe400078e3cff */
[----:B------:R-:W-:Y:S02]  /*b7c0*/  F2FP.F16.F32.PACK_AB R120, R121, R120 ;  /* 0x000000787978723e */ /* 0x000fe400000000ff */
[----:B----4-:R-:W-:Y:S01]  /*b7d0*/  F2FP.F16.F32.PACK_AB R121, R123, R122 ;  /* 0x0000007a7b79723e */ /* 0x010fe200000000ff */
[----:B------:R-:W-:Y:S01]  /*b7e0*/  VIADD R3, R3, UR42 ;  /* 0x0000002a03037c36 */ /* 0x000fe20008000000 */
[----:B-----5:R-:W-:Y:S02]  /*b7f0*/  F2FP.F16.F32.PACK_AB R122, R125, R124 ;  /* 0x0000007c7d7a723e */ /* 0x020fe400000000ff */
[----:B--2---:R-:W-:Y:S01]  /*b800*/  F2FP.F16.F32.PACK_AB R123, R127, R126 ;  /* 0x0000007e7f7b723e */ /* 0x004fe200000000ff */
[----:B---3--:R-:W-:Y:S04]  /*b810*/  STSM.16.M88.4 [R2], R100 ;  /* 0x0000006402007844 */ /* 0x008fe80000000200 */
[----:B------:R-:W-:Y:S04]  /*b820*/  STSM.16.M88.4 [R2+0x8000], R92 ;  /* 0x0080005c02007844 */ /* 0x000fe80000000200 */
        /* <DEDUP_REMOVED lines=14> */
[----:B------:R1:W-:Y:S04]  /*b910*/  STSM.16.M88.4 [R3], R60 ;  /* 0x0000003c03007844 */ /* 0x0003e80000000200 */
[----:B------:R-:W-:Y:S04]  /*b920*/  STSM.16.M88.4 [R3+0x8000], R52 ;  /* 0x0080003403007844 */ /* 0x000fe80000000200 */
[----:B-1----:R-:W2:Y:S04]  /*b930*/  LDL.LU R60, [R1+0x420] ;  /* 0x00042000013c7983 */ /* 0x002ea80000300800 */
[----:B------:R-:W2:Y:S04]  /*b940*/  LDL.LU R61, [R1+0x424] ;  /* 0x00042400013d7983 */ /* 0x000ea80000300800 */
[----:B------:R-:W2:Y:S04]  /*b950*/  LDL.LU R62, [R1+0x428] ;  /* 0x00042800013e7983 */ /* 0x000ea80000300800 */
[----:B------:R-:W2:Y:S04]  /*b960*/  LDL.LU R63, [R1+0x42c] ;  /* 0x00042c00013f7983 */ /* 0x000ea80000300800 */
[----:B------:R-:W3:Y:S04]  /*b970*/  LDL.LU R68, [R1+0x460] ;  /* 0x0004600001447983 */ /* 0x000ee80000300800 */
[----:B------:R-:W3:Y:S04]  /*b980*/  LDL.LU R69, [R1+0x464] ;  /* 0x0004640001457983 */ /* 0x000ee80000300800 */
[----:B------:R-:W3:Y:S04]  /*b990*/  LDL.LU R70, [R1+0x468] ;  /* 0x0004680001467983 */ /* 0x000ee80000300800 */
[----:B------:R-:W3:Y:S04]  /*b9a0*/  LDL.LU R71, [R1+0x46c] ;  /* 0x00046c0001477983 */ /* 0x000ee80000300800 */
[----:B------:R-:W4:Y:S04]  /*b9b0*/  LDL.LU R84, [R1+0x630] ;  /* 0x0006300001547983 */ /* 0x000f280000300800 */
[----:B------:R-:W4:Y:S04]  /*b9c0*/  LDL.LU R85, [R1+0x634] ;  /* 0x0006340001557983 */ /* 0x000f280000300800 */
[----:B------:R-:W4:Y:S04]  /*b9d0*/  LDL.LU R86, [R1+0x638] ;  /* 0x0006380001567983 */ /* 0x000f280000300800 */
[----:B------:R-:W4:Y:S04]  /*b9e0*/  LDL.LU R87, [R1+0x63c] ;  /* 0x00063c0001577983 */ /* 0x000f280000300800 */
[----:B------:R-:W5:Y:S04]  /*b9f0*/  LDL.LU R76, [R1+0x4a0] ;  /* 0x0004a000014c7983 */ /* 0x000f680000300800 */
[----:B------:R-:W-:Y:S04]  /*ba00*/  STSM.16.M88.4 [R3+0x10000], R44 ;  /* 0x0100002c03007844 */ /* 0x000fe80000000200 */
[----:B------:R-:W5:Y:S04]  /*ba10*/  LDL.LU R77, [R1+0x4a4] ;  /* 0x0004a400014d7983 */ /* 0x000f680000300800 */
[----:B------:R-:W-:Y:S04]  /*ba20*/  STSM.16.M88.4 [R3+0x18000], R36 ;  /* 0x0180002403007844 */ /* 0x000fe80000000200 */
[----:B------:R-:W5:Y:S04]  /*ba30*/  LDL.LU R78, [R1+0x4a8] ;  /* 0x0004a800014e7983 */ /* 0x000f680000300800 */
[----:B------:R1:W-:Y:S04]  /*ba40*/  STSM.16.M88.4 [R3+0x2000], R28 ;  /* 0x0020001c03007844 */ /* 0x0003e80000000200 */
[----:B------:R-:W5:Y:S04]  /*ba50*/  LDL.LU R79, [R1+0x4ac] ;  /* 0x0004ac00014f7983 */ /* 0x000f680000300800 */
[----:B-1----:R-:W2:Y:S04]  /*ba60*/  LDL.LU R28, [R1+0x410] ;  /* 0x00041000011c7983 */ /* 0x002ea80000300800 */
        /* <DEDUP_REMOVED lines=15> */
[----:B------:R-:W-:-:S03]  /*bb60*/  LOP3.LUT R8, R0, 0x40, RZ, 0x3c, !PT ;  /* 0x0000004000087812 */ /* 0x000fc600078e3cff */
[----:B------:R-:W-:Y:S01]  /*bb70*/  STSM.16.M88.4 [R3+0xa000], R224 ;  /* 0x00a000e003007844 */ /* 0x000fe20000000200 */
[----:B------:R-:W-:-:S03]  /*bb80*/  F2FP.F16.F32.PACK_AB R128, R129, R128 ;  /* 0x000000808180723e */ /* 0x000fc600000000ff */
[----:B------:R-:W-:Y:S01]  /*bb90*/  STSM.16.M88.4 [R3+0x12000], R192 ;  /* 0x012000c003007844 */ /* 0x000fe20000000200 */
[----:B------:R-:W-:-:S03]  /*bba0*/  F2FP.F16.F32.PACK_AB R129, R131, R130 ;  /* 0x000000828381723e */ /* 0x000fc600000000ff */
[----:B------:R-:W-:Y:S01]  /*bbb0*/  STSM.16.M88.4 [R3+0x1a000], R160 ;  /* 0x01a000a003007844 */ /* 0x000fe20000000200 */
[----:B------:R-:W-:-:S03]  /*bbc0*/  F2FP.F16.F32.PACK_AB R130, R133, R132 ;  /* 0x000000848582723e */ /* 0x000fc600000000ff */
[----:B------:R-:W-:Y:S01]  /*bbd0*/  STSM.16.M88.4 [R3+0x4000], R4 ;  /* 0x0040000403007844 */ /* 0x000fe20000000200 */
[----:B------:R-:W-:Y:S01]  /*bbe0*/  F2FP.F16.F32.PACK_AB R131, R135, R134 ;  /* 0x000000868783723e */ /* 0x000fe200000000ff */
[----:B------:R-:W-:Y:S02]  /*bbf0*/  VIADD R8, R8, UR42 ;  /* 0x0000002a08087c36 */ /* 0x000fe40008000000 */
[----:B------:R-:W-:Y:S04]  /*bc00*/  STSM.16.M88.4 [R3+0xc000], R164 ;  /* 0x00c000a403007844 */ /* 0x000fe80000000200 */
[----:B------:R-:W-:Y:S04]  /*bc10*/  STSM.16.M88.4 [R3+0x14000], R196 ;  /* 0x014000c403007844 */ /* 0x000fe80000000200 */
[----:B------:R-:W-:Y:S04]  /*bc20*/  STSM.16.M88.4 [R3+0x1c000], R228 ;  /* 0x01c000e403007844 */ /* 0x000fe80000000200 */
[----:B------:R-:W-:Y:S04]  /*bc30*/  STSM.16.M88.4 [R3+0x6000], R32 ;  /* 0x0060002003007844 */ /* 0x000fe80000000200 */
[----:B------:R-:W-:Y:S04]  /*bc40*/  STSM.16.M88.4 [R3+0xe000], R64 ;  /* 0x00e0004003007844 */ /* 0x000fe80000000200 */
[----:B------:R-:W-:Y:S04]  /*bc50*/  STSM.16.M88.4 [R3+0x16000], R96 ;  /* 0x0160006003007844 */ /* 0x000fe80000000200 */
[----:B------:R-:W-:Y:S01]  /*bc60*/  STSM.16.M88.4 [R3+0x1e000], R128 ;  /* 0x01e0008003007844 */ /* 0x000fe20000000200 */
[----:B------:R-:W-:-:S02]  /*bc70*/  LOP3.LUT R0, R0, 0x60, RZ, 0x3c, !PT ;  /* 0x0000006000007812 */ /* 0x000fc400078e3cff */
[----:B------:R-:W-:Y:S02]  /*bc80*/  F2FP.F16.F32.PACK_AB R104, R105, R104 ;  /* 0x000000686968723e */ /* 0x000fe400000000ff */
[----:B------:R-:W-:Y:S02]  /*bc90*/  F2FP.F16.F32.PACK_AB R105, R107, R106 ;  /* 0x0000006a6b69723e */ /* 0x000fe400000000ff */
[----:B------:R-:W-:Y:S02]  /*bca0*/  F2FP.F16.F32.PACK_AB R136, R137, R136 ;  /* 0x000000888988723e */ /* 0x000fe400000000ff */
[----:B------:R-:W-:Y:S02]  /*bcb0*/  F2FP.F16.F32.PACK_AB R106, R109, R108 ;  /* 0x0000006c6d6a723e */ /* 0x000fe400000000ff */
[----:B------:R-:W-:Y:S02]  /*bcc0*/  F2FP.F16.F32.PACK_AB R107, R111, R110 ;  /* 0x0000006e6f6b723e */ /* 0x000fe400000000ff */
[----:B------:R-:W-:Y:S01]  /*bcd0*/  F2FP.F16.F32.PACK_AB R137, R139, R138 ;  /* 0x0000008a8b89723e */ /* 0x000fe200000000ff */
[----:B------:R-:W-:Y:S01]  /*bce0*/  VIADD R0, R0, UR42 ;  /* 0x0000002a00007c36 */ /* 0x000fe20008000000 */
        /* <DEDUP_REMOVED lines=10> */
[----:B------:R-:W-:-:S04]  /*bd90*/  SHF.R.U32.HI R252, RZ, 0x5, R252 ;  /* 0x00000005fffc7819 */ /* 0x000fc800000116fc */
[----:B------:R-:W-:Y:S01]  /*bda0*/  R2UR UR12, R252 ;  /* 0x00000000fc0c72ca */ /* 0x000fe200000e0000 */
[----:B------:R-:W-:-:S12]  /*bdb0*/  UMOV UR14, UR19 ;  /* 0x00000013000e7c82 */ /* 0x000fd80008000000 */
[----:B------:R-:W-:-:S04]  /*bdc0*/  ULOP3.LUT UR12, UR12, 0x3, URZ, 0xc0, !UPT ;  /* 0x000000030c0c7892 */ /* 0x000fc8000f8ec03f */
[----:B------:R-:W-:Y:S02]  /*bdd0*/  ULEA UR13, UR12, UR15, 0x6 ;  /* 0x0000000f0c0d7291 */ /* 0x000fe4000f8e303f */
[----:B------:R-:W-:Y:S01]  /*bde0*/  ULEA UR12, UR12, UR42, 0xf ;  /* 0x0000002a0c0c7291 */ /* 0x000fe2000f8e783f */
[----:B----4-:R-:W-:Y:S04]  /*bdf0*/  STSM.16.M88.4 [R8], R84 ;  /* 0x0000005408007844 */ /* 0x010fe80000000200 */
[----:B-----5:R-:W-:Y:S04]  /*be00*/  STSM.16.M88.4 [R8+0x8000], R76 ;  /* 0x0080004c08007844 */ /* 0x020fe80000000200 */
[----:B---3--:R-:W-:Y:S04]  /*be10*/  STSM.16.M88.4 [R8+0x10000], R68 ;  /* 0x0100004408007844 */ /* 0x008fe80000000200 */
[----:B--2---:R-:W-:Y:S04]  /*be20*/  STSM.16.M88.4 [R8+0x18000], R60 ;  /* 0x0180003c08007844 */ /* 0x004fe80000000200 */
        /* <DEDUP_REMOVED lines=12> */
[----:B------:R-:W-:Y:S04]  /*bef0*/  STSM.16.M88.4 [R0], R52 ;  /* 0x0000003400007844 */ /* 0x000fe80000000200 */
        /* <DEDUP_REMOVED lines=14> */
[----:B------:R-:W-:Y:S01]  /*bfe0*/  STSM.16.M88.4 [R0+0x1e000], R144 ;  /* 0x01e0009000007844 */ /* 0x000fe20000000200 */
[----:B------:R1:W-:Y:S06]  /*bff0*/  MEMBAR.ALL.CTA ;  /* 0x0000000000007992 */ /* 0x0003ec0000008000 */
[----:B-1----:R-:W1:Y:S02]  /*c000*/  FENCE.VIEW.ASYNC.S ;  /* 0x00000000000073c6 */ /* 0x002e640000000000 */
[----:B-1----:R-:W-:Y:S06]  /*c010*/  BAR.SYNC.DEFER_BLOCKING 0x0 ;  /* 0x0000000000007b1d */ /* 0x002fec0000010000 */
[----:B------:R1:W-:Y:S01]  /*c020*/  UTMASTG.2D [UR12], [UR10] ;  /* 0x0000000c0a0073b5 */ /* 0x0003e20008008000 */
[----:B------:R0:W-:Y:S01]  /*c030*/  UTMACMDFLUSH ;  /* 0x00000000000079b7 */ /* 0x0001e20000000000 */
[----:B------:R-:W-:-:S04]  /*c040*/  DEPBAR.LE SB0, 0x0 ;  /* 0x000080000000791a */ /* 0x000fc80000000000 */
[----:B------:R-:W-:Y:S01]  /*c050*/  BAR.SYNC.DEFER_BLOCKING 0x0 ;  /* 0x0000000000007b1d */ /* 0x000fe20000010000 */
[----:B------:R-:W-:-:S05]  /*c060*/  ELECT P0, URZ, PT ;  /* 0x00000000003f782f */ /* 0x000fca0003800000 */
[----:B-1----:R-:W-:Y:S08]  /*c070*/  EXIT ;  /* 0x000000000000794d */ /* 0x002ff00003800000 */
.L_x_48:
[----:B------:R-:W1:Y:S02]  /*c080*/  SYNCS.PHASECHK.TRANS64.TRYWAIT P0, [UR24+0x20000], R0 ;  /* 0x02000000ff0075a7 */ /* 0x000e640008000158 */
[----:B-1----:R-:W-:Y:S05]  /*c090*/  @!P0 BRA `(.L_x_48) ;  /* 0xfffffffc00f88947 */ /* 0x002fea000383ffff */
[----:B------:R-:W-:Y:S05]  /*c0a0*/  BRA `(.L_x_50) ;  /* 0xffffff8c00607947 */ /* 0x000fea000383ffff */
.L_x_51:
[----:B------:R-:W-:-:S00]  /*c0b0*/  BRA `(.L_x_51) ;  /* 0xfffffffc00fc7947 */ /* 0x000fc0000383ffff */
[----:B------:R-:W-:-:S00]  /*c0c0*/  NOP ;  /* 0x0000000000007918 */ /* 0x000fc00000000000 */
        /* <DEDUP_REMOVED lines=11> */
.L_x_52:


//--------------------- .nv.shared.gluon_wgmma    --------------------------
	.section	.nv.shared.gluon_wgmma,"aw",@nobits
	.sectionflags	@""
	.align	16
	.zero		1024


//--------------------- .nv.shared.reserved.0     --------------------------
	.section	.nv.shared.reserved.0,"aw",@nobits
	.weak		__nv_reservedSMEM_offset_0_alias
	.size		__nv_reservedSMEM_offset_0_alias, 0, 0
	.other		__nv_reservedSMEM_offset_0_alias,@"STO_CUDA_RESERVED_SHARED STV_DEFAULT"
__nv_reservedSMEM_offset_0_alias:
	.zero		0


//--------------------- .nv.constant0.gluon_wgmma --------------------------
	.section	.nv.constant0.gluon_wgmma,"a",@progbits
	.sectionflags	@""
	.align	4
.nv.constant0.gluon_wgmma:
	.zero		608


//--------------------- SYMBOLS --------------------------

	.type		.nv.reservedSmem.offset0,@object
	.size		.nv.reservedSmem.offset0,0x4
